//
// Generated by NVIDIA NVVM Compiler
//
// Compiler Build ID: CL-36424714
// Cuda compilation tools, release 13.0, V13.0.88
// Based on NVVM 20.0.0
//

.version 9.0
.target sm_100
.address_size 64

	// .globl	_Z10ConvKernelPKfPfmm
.const .align 4 .b8 cKernel[32768];

.visible .entry _Z10ConvKernelPKfPfmm(
	.param .u64 .ptr .align 1 _Z10ConvKernelPKfPfmm_param_0,
	.param .u64 .ptr .align 1 _Z10ConvKernelPKfPfmm_param_1,
	.param .u64 _Z10ConvKernelPKfPfmm_param_2,
	.param .u64 _Z10ConvKernelPKfPfmm_param_3
)
{
	.reg .pred 	%p<56>;
	.reg .b32 	%r<5>;
	.reg .b32 	%f<113>;
	.reg .b64 	%rd<173>;

	ld.param.u64 	%rd42, [_Z10ConvKernelPKfPfmm_param_0];
	ld.param.u64 	%rd39, [_Z10ConvKernelPKfPfmm_param_1];
	ld.param.u64 	%rd40, [_Z10ConvKernelPKfPfmm_param_2];
	ld.param.u64 	%rd41, [_Z10ConvKernelPKfPfmm_param_3];
	cvta.to.global.u64 	%rd1, %rd42;
	mov.u32 	%r1, %ctaid.x;
	mov.u32 	%r2, %ntid.x;
	mov.u32 	%r3, %tid.x;
	mad.lo.s32 	%r4, %r1, %r2, %r3;
	cvt.u64.u32 	%rd2, %r4;
	setp.le.u64 	%p1, %rd40, %rd2;
	@%p1 bra 	$L__BB0_44;
	setp.eq.s64 	%p2, %rd41, 0;
	mov.f32 	%f112, 0f00000000;
	@%p2 bra 	$L__BB0_43;
	add.s64 	%rd44, %rd41, 8589934591;
	shr.u64 	%rd3, %rd44, 1;
	sub.s64 	%rd4, %rd2, %rd3;
	and.b64  	%rd5, %rd41, 7;
	setp.lt.u64 	%p3, %rd41, 8;
	mov.f32 	%f112, 0f00000000;
	mov.b64 	%rd171, 0;
	@%p3 bra 	$L__BB0_21;
	and.b64  	%rd171, %rd41, -8;
	add.s64 	%rd168, %rd4, 3;
	shl.b64 	%rd47, %rd2, 32;
	shl.b64 	%rd48, %rd3, 32;
	sub.s64 	%rd167, %rd47, %rd48;
	mov.u64 	%rd49, cKernel;
	add.s64 	%rd166, %rd49, 16;
	mov.f32 	%f112, 0f00000000;
	mov.u64 	%rd169, %rd171;
$L__BB0_4:
	.pragma "nounroll";
	add.s64 	%rd13, %rd168, -3;
	shr.u64 	%rd50, %rd13, 31;
	and.b64  	%rd51, %rd50, 1;
	setp.eq.b64 	%p4, %rd51, 1;
	shr.s64 	%rd52, %rd167, 32;
	setp.ge.u64 	%p5, %rd52, %rd40;
	mov.f32 	%f91, 0f00000000;
	or.pred  	%p6, %p4, %p5;
	@%p6 bra 	$L__BB0_6;
	shl.b64 	%rd54, %rd13, 2;
	and.b64  	%rd55, %rd54, 8589934588;
	add.s64 	%rd56, %rd1, %rd55;
	ld.global.f32 	%f91, [%rd56];
$L__BB0_6:
	ld.const.f32 	%f60, [%rd166+-16];
	fma.rn.f32 	%f4, %f91, %f60, %f112;
	add.s64 	%rd14, %rd168, -2;
	shr.u64 	%rd57, %rd14, 31;
	and.b64  	%rd58, %rd57, 1;
	setp.eq.b64 	%p7, %rd58, 1;
	add.s64 	%rd59, %rd167, 4294967296;
	shr.s64 	%rd60, %rd59, 32;
	setp.ge.u64 	%p8, %rd60, %rd40;
	mov.f32 	%f92, 0f00000000;
	or.pred  	%p9, %p7, %p8;
	@%p9 bra 	$L__BB0_8;
	shl.b64 	%rd62, %rd14, 2;
	and.b64  	%rd63, %rd62, 8589934588;
	add.s64 	%rd64, %rd1, %rd63;
	ld.global.f32 	%f92, [%rd64];
$L__BB0_8:
	ld.const.f32 	%f62, [%rd166+-12];
	fma.rn.f32 	%f7, %f92, %f62, %f4;
	add.s64 	%rd15, %rd168, -1;
	shr.u64 	%rd65, %rd15, 31;
	and.b64  	%rd66, %rd65, 1;
	setp.eq.b64 	%p10, %rd66, 1;
	add.s64 	%rd67, %rd167, 8589934592;
	shr.s64 	%rd68, %rd67, 32;
	setp.ge.u64 	%p11, %rd68, %rd40;
	mov.f32 	%f93, 0f00000000;
	or.pred  	%p12, %p10, %p11;
	@%p12 bra 	$L__BB0_10;
	shl.b64 	%rd70, %rd15, 2;
	and.b64  	%rd71, %rd70, 8589934588;
	add.s64 	%rd72, %rd1, %rd71;
	ld.global.f32 	%f93, [%rd72];
$L__BB0_10:
	ld.const.f32 	%f64, [%rd166+-8];
	fma.rn.f32 	%f10, %f93, %f64, %f7;
	shr.u64 	%rd73, %rd168, 31;
	and.b64  	%rd74, %rd73, 1;
	setp.eq.b64 	%p13, %rd74, 1;
	add.s64 	%rd75, %rd167, 12884901888;
	shr.s64 	%rd76, %rd75, 32;
	setp.ge.u64 	%p14, %rd76, %rd40;
	mov.f32 	%f94, 0f00000000;
	or.pred  	%p15, %p13, %p14;
	@%p15 bra 	$L__BB0_12;
	shl.b64 	%rd78, %rd168, 2;
	and.b64  	%rd79, %rd78, 8589934588;
	add.s64 	%rd80, %rd1, %rd79;
	ld.global.f32 	%f94, [%rd80];
$L__BB0_12:
	ld.const.f32 	%f66, [%rd166+-4];
	fma.rn.f32 	%f13, %f94, %f66, %f10;
	add.s64 	%rd16, %rd168, 1;
	shr.u64 	%rd81, %rd16, 31;
	and.b64  	%rd82, %rd81, 1;
	setp.eq.b64 	%p16, %rd82, 1;
	add.s64 	%rd83, %rd167, 17179869184;
	shr.s64 	%rd84, %rd83, 32;
	setp.ge.u64 	%p17, %rd84, %rd40;
	mov.f32 	%f95, 0f00000000;
	or.pred  	%p18, %p16, %p17;
	@%p18 bra 	$L__BB0_14;
	shl.b64 	%rd86, %rd16, 2;
	and.b64  	%rd87, %rd86, 8589934588;
	add.s64 	%rd88, %rd1, %rd87;
	ld.global.f32 	%f95, [%rd88];
$L__BB0_14:
	ld.const.f32 	%f68, [%rd166];
	fma.rn.f32 	%f16, %f95, %f68, %f13;
	add.s64 	%rd17, %rd168, 2;
	shr.u64 	%rd89, %rd17, 31;
	and.b64  	%rd90, %rd89, 1;
	setp.eq.b64 	%p19, %rd90, 1;
	add.s64 	%rd91, %rd167, 21474836480;
	shr.s64 	%rd92, %rd91, 32;
	setp.ge.u64 	%p20, %rd92, %rd40;
	mov.f32 	%f96, 0f00000000;
	or.pred  	%p21, %p19, %p20;
	@%p21 bra 	$L__BB0_16;
	shl.b64 	%rd94, %rd17, 2;
	and.b64  	%rd95, %rd94, 8589934588;
	add.s64 	%rd96, %rd1, %rd95;
	ld.global.f32 	%f96, [%rd96];
$L__BB0_16:
	ld.const.f32 	%f70, [%rd166+4];
	fma.rn.f32 	%f19, %f96, %f70, %f16;
	add.s64 	%rd18, %rd168, 3;
	shr.u64 	%rd97, %rd18, 31;
	and.b64  	%rd98, %rd97, 1;
	setp.eq.b64 	%p22, %rd98, 1;
	add.s64 	%rd99, %rd167, 25769803776;
	shr.s64 	%rd100, %rd99, 32;
	setp.ge.u64 	%p23, %rd100, %rd40;
	mov.f32 	%f97, 0f00000000;
	or.pred  	%p24, %p22, %p23;
	@%p24 bra 	$L__BB0_18;
	shl.b64 	%rd102, %rd18, 2;
	and.b64  	%rd103, %rd102, 8589934588;
	add.s64 	%rd104, %rd1, %rd103;
	ld.global.f32 	%f97, [%rd104];
$L__BB0_18:
	ld.const.f32 	%f72, [%rd166+8];
	fma.rn.f32 	%f22, %f97, %f72, %f19;
	add.s64 	%rd19, %rd168, 4;
	shr.u64 	%rd105, %rd19, 31;
	and.b64  	%rd106, %rd105, 1;
	setp.eq.b64 	%p25, %rd106, 1;
	add.s64 	%rd107, %rd167, 30064771072;
	shr.s64 	%rd108, %rd107, 32;
	setp.ge.u64 	%p26, %rd108, %rd40;
	mov.f32 	%f98, 0f00000000;
	or.pred  	%p27, %p25, %p26;
	@%p27 bra 	$L__BB0_20;
	shl.b64 	%rd110, %rd19, 2;
	and.b64  	%rd111, %rd110, 8589934588;
	add.s64 	%rd112, %rd1, %rd111;
	ld.global.f32 	%f98, [%rd112];
$L__BB0_20:
	ld.const.f32 	%f73, [%rd166+12];
	fma.rn.f32 	%f112, %f98, %f73, %f22;
	add.s64 	%rd169, %rd169, -8;
	add.s64 	%rd168, %rd168, 8;
	add.s64 	%rd167, %rd167, 34359738368;
	add.s64 	%rd166, %rd166, 32;
	setp.ne.s64 	%p28, %rd169, 0;
	@%p28 bra 	$L__BB0_4;
$L__BB0_21:
	setp.eq.s64 	%p29, %rd5, 0;
	@%p29 bra 	$L__BB0_43;
	and.b64  	%rd25, %rd41, 3;
	setp.lt.u64 	%p30, %rd5, 4;
	@%p30 bra 	$L__BB0_32;
	add.s64 	%rd26, %rd4, %rd171;
	shr.u64 	%rd113, %rd26, 31;
	and.b64  	%rd114, %rd113, 1;
	setp.eq.b64 	%p31, %rd114, 1;
	cvt.s64.s32 	%rd115, %rd26;
	setp.ge.u64 	%p32, %rd115, %rd40;
	mov.f32 	%f101, 0f00000000;
	or.pred  	%p33, %p31, %p32;
	@%p33 bra 	$L__BB0_25;
	shl.b64 	%rd116, %rd26, 2;
	and.b64  	%rd117, %rd116, 8589934588;
	add.s64 	%rd118, %rd1, %rd117;
	ld.global.f32 	%f101, [%rd118];
$L__BB0_25:
	shl.b64 	%rd119, %rd171, 2;
	mov.u64 	%rd120, cKernel;
	add.s64 	%rd27, %rd120, %rd119;
	ld.const.f32 	%f77, [%rd27];
	fma.rn.f32 	%f30, %f101, %f77, %f112;
	add.s64 	%rd28, %rd26, 1;
	shr.u64 	%rd121, %rd28, 31;
	and.b64  	%rd122, %rd121, 1;
	setp.eq.b64 	%p34, %rd122, 1;
	cvt.s64.s32 	%rd123, %rd28;
	setp.ge.u64 	%p35, %rd123, %rd40;
	mov.f32 	%f102, 0f00000000;
	or.pred  	%p36, %p34, %p35;
	@%p36 bra 	$L__BB0_27;
	shl.b64 	%rd124, %rd28, 2;
	and.b64  	%rd125, %rd124, 8589934588;
	add.s64 	%rd126, %rd1, %rd125;
	ld.global.f32 	%f102, [%rd126];
$L__BB0_27:
	ld.const.f32 	%f79, [%rd27+4];
	fma.rn.f32 	%f33, %f102, %f79, %f30;
	add.s64 	%rd29, %rd26, 2;
	shr.u64 	%rd127, %rd29, 31;
	and.b64  	%rd128, %rd127, 1;
	setp.eq.b64 	%p37, %rd128, 1;
	cvt.s64.s32 	%rd129, %rd29;
	setp.ge.u64 	%p38, %rd129, %rd40;
	mov.f32 	%f103, 0f00000000;
	or.pred  	%p39, %p37, %p38;
	@%p39 bra 	$L__BB0_29;
	shl.b64 	%rd130, %rd29, 2;
	and.b64  	%rd131, %rd130, 8589934588;
	add.s64 	%rd132, %rd1, %rd131;
	ld.global.f32 	%f103, [%rd132];
$L__BB0_29:
	ld.const.f32 	%f81, [%rd27+8];
	fma.rn.f32 	%f36, %f103, %f81, %f33;
	add.s64 	%rd30, %rd26, 3;
	shr.u64 	%rd133, %rd30, 31;
	and.b64  	%rd134, %rd133, 1;
	setp.eq.b64 	%p40, %rd134, 1;
	cvt.s64.s32 	%rd135, %rd30;
	setp.ge.u64 	%p41, %rd135, %rd40;
	mov.f32 	%f104, 0f00000000;
	or.pred  	%p42, %p40, %p41;
	@%p42 bra 	$L__BB0_31;
	shl.b64 	%rd136, %rd30, 2;
	and.b64  	%rd137, %rd136, 8589934588;
	add.s64 	%rd138, %rd1, %rd137;
	ld.global.f32 	%f104, [%rd138];
$L__BB0_31:
	ld.const.f32 	%f82, [%rd27+12];
	fma.rn.f32 	%f112, %f104, %f82, %f36;
	add.s64 	%rd171, %rd171, 4;
$L__BB0_32:
	setp.eq.s64 	%p43, %rd25, 0;
	@%p43 bra 	$L__BB0_43;
	setp.eq.s64 	%p44, %rd25, 1;
	@%p44 bra 	$L__BB0_39;
	add.s64 	%rd33, %rd4, %rd171;
	shr.u64 	%rd139, %rd33, 31;
	and.b64  	%rd140, %rd139, 1;
	setp.eq.b64 	%p45, %rd140, 1;
	cvt.s64.s32 	%rd141, %rd33;
	setp.ge.u64 	%p46, %rd141, %rd40;
	mov.f32 	%f107, 0f00000000;
	or.pred  	%p47, %p45, %p46;
	@%p47 bra 	$L__BB0_36;
	shl.b64 	%rd142, %rd33, 2;
	and.b64  	%rd143, %rd142, 8589934588;
	add.s64 	%rd144, %rd1, %rd143;
	ld.global.f32 	%f107, [%rd144];
$L__BB0_36:
	shl.b64 	%rd145, %rd171, 2;
	mov.u64 	%rd146, cKernel;
	add.s64 	%rd34, %rd146, %rd145;
	ld.const.f32 	%f86, [%rd34];
	fma.rn.f32 	%f44, %f107, %f86, %f112;
	add.s64 	%rd35, %rd33, 1;
	shr.u64 	%rd147, %rd35, 31;
	and.b64  	%rd148, %rd147, 1;
	setp.eq.b64 	%p48, %rd148, 1;
	cvt.s64.s32 	%rd149, %rd35;
	setp.ge.u64 	%p49, %rd149, %rd40;
	mov.f32 	%f108, 0f00000000;
	or.pred  	%p50, %p48, %p49;
	@%p50 bra 	$L__BB0_38;
	shl.b64 	%rd150, %rd35, 2;
	and.b64  	%rd151, %rd150, 8589934588;
	add.s64 	%rd152, %rd1, %rd151;
	ld.global.f32 	%f108, [%rd152];
$L__BB0_38:
	ld.const.f32 	%f87, [%rd34+4];
	fma.rn.f32 	%f112, %f108, %f87, %f44;
	add.s64 	%rd171, %rd171, 2;
$L__BB0_39:
	and.b64  	%rd153, %rd41, 1;
	setp.eq.b64 	%p51, %rd153, 1;
	not.pred 	%p52, %p51;
	@%p52 bra 	$L__BB0_43;
	add.s64 	%rd38, %rd4, %rd171;
	shr.u64 	%rd154, %rd38, 31;
	and.b64  	%rd155, %rd154, 1;
	setp.eq.b64 	%p53, %rd155, 1;
	cvt.s64.s32 	%rd156, %rd38;
	setp.ge.u64 	%p54, %rd156, %rd40;
	mov.f32 	%f111, 0f00000000;
	or.pred  	%p55, %p53, %p54;
	@%p55 bra 	$L__BB0_42;
	shl.b64 	%rd157, %rd38, 2;
	and.b64  	%rd158, %rd157, 8589934588;
	add.s64 	%rd159, %rd1, %rd158;
	ld.global.f32 	%f111, [%rd159];
$L__BB0_42:
	shl.b64 	%rd160, %rd171, 2;
	mov.u64 	%rd161, cKernel;
	add.s64 	%rd162, %rd161, %rd160;
	ld.const.f32 	%f89, [%rd162];
	fma.rn.f32 	%f112, %f111, %f89, %f112;
$L__BB0_43:
	cvta.to.global.u64 	%rd163, %rd39;
	shl.b64 	%rd164, %rd2, 2;
	add.s64 	%rd165, %rd163, %rd164;
	st.global.f32 	[%rd165], %f112;
$L__BB0_44:
	ret;

}


// ===== COMPILED SASS (sm_100) =====

	.target	sm_100

	.elftype	@"ET_EXEC"


//--------------------- .note.nv.tkinfo           --------------------------
	.section	.note.nv.tkinfo,"",@"SHT_NOTE"
	.sectionflags	@"SHF_NOTE_NV_TKINFO"
	.tkinfo
        /*0018*/ 	.word	0x00000002
        /*0030*/ 	.string	""
        /*0030*/ 	.string	"ptxas"
        /*0030*/ 	.string	"Cuda compilation tools, release 13.0, V13.0.88"
        /*0030*/ 	.string	"Build cuda_13.0.r13.0/compiler.36424714_0"
        /*0030*/ 	.string	"-arch sm_100 -m 64 "



//--------------------- .note.nv.cuinfo           --------------------------
	.section	.note.nv.cuinfo,"",@"SHT_NOTE"
	.sectionflags	@"SHF_NOTE_NV_CUINFO"
        /*0018*/ 	.short	0x0002
        /*001a*/ 	.short	0x0064
        /*001c*/ 	.short	0x0082
	.zero		2


//--------------------- .nv.info                  --------------------------
	.section	.nv.info,"",@"SHT_CUDA_INFO"
	.align	4


	//----- nvinfo : EIATTR_REGCOUNT
	.align		4
        /*0000*/ 	.byte	0x04, 0x2f
        /*0002*/ 	.short	(.L_2 - .L_1)
	.align		4
.L_1:
        /*0004*/ 	.word	index@(_Z10ConvKernelPKfPfmm)
        /*0008*/ 	.word	0x0000001e


	//----- nvinfo : EIATTR_FRAME_SIZE
	.align		4
.L_2:
        /*000c*/ 	.byte	0x04, 0x11
        /*000e*/ 	.short	(.L_4 - .L_3)
	.align		4
.L_3:
        /*0010*/ 	.word	index@(_Z10ConvKernelPKfPfmm)
        /*0014*/ 	.word	0x00000000


	//----- nvinfo : EIATTR_MIN_STACK_SIZE
	.align		4
.L_4:
        /*0018*/ 	.byte	0x04, 0x12
        /*001a*/ 	.short	(.L_6 - .L_5)
	.align		4
.L_5:
        /*001c*/ 	.word	index@(_Z10ConvKernelPKfPfmm)
        /*0020*/ 	.word	0x00000000
.L_6:


//--------------------- .nv.compat                --------------------------
	.section	.nv.compat,"",@"SHT_CUDA_COMPAT_INFO"
	.align	4
        /*0000*/ 	.byte	0x02, 0x09, 0x00, 0x00, 0x02, 0x02, 0x01, 0x00, 0x02, 0x05, 0x05, 0x00, 0x03, 0x07, 0x01, 0x01
        /*0010*/ 	.byte	0x02, 0x03, 0x00, 0x00, 0x02, 0x06, 0x01, 0x00, 0x04, 0x0b, 0x08, 0x00, 0x09, 0x00, 0x00, 0x00
        /*0020*/ 	.byte	0x00, 0x00, 0x00, 0x00


//--------------------- .nv.info._Z10ConvKernelPKfPfmm --------------------------
	.section	.nv.info._Z10ConvKernelPKfPfmm,"",@"SHT_CUDA_INFO"
	.sectionflags	@""
	.align	4


	//----- nvinfo : EIATTR_CUDA_API_VERSION
	.align		4
        /*0000*/ 	.byte	0x04, 0x37
        /*0002*/ 	.short	(.L_8 - .L_7)
.L_7:
        /*0004*/ 	.word	0x00000082


	//----- nvinfo : EIATTR_KPARAM_INFO
	.align		4
.L_8:
        /*0008*/ 	.byte	0x04, 0x17
        /*000a*/ 	.short	(.L_10 - .L_9)
.L_9:
        /*000c*/ 	.word	0x00000000
        /*0010*/ 	.short	0x0003
        /*0012*/ 	.short	0x0018
        /*0014*/ 	.byte	0x00, 0xf0, 0x21, 0x00


	//----- nvinfo : EIATTR_KPARAM_INFO
	.align		4
.L_10:
        /*0018*/ 	.byte	0x04, 0x17
        /*001a*/ 	.short	(.L_12 - .L_11)
.L_11:
        /*001c*/ 	.word	0x00000000
        /*0020*/ 	.short	0x0002
        /*0022*/ 	.short	0x0010
        /*0024*/ 	.byte	0x00, 0xf0, 0x21, 0x00


	//----- nvinfo : EIATTR_KPARAM_INFO
	.align		4
.L_12:
        /*0028*/ 	.byte	0x04, 0x17
        /*002a*/ 	.short	(.L_14 - .L_13)
.L_13:
        /*002c*/ 	.word	0x00000000
        /*0030*/ 	.short	0x0001
        /*0032*/ 	.short	0x0008
        /*0034*/ 	.byte	0x00, 0xf5, 0x21, 0x00


	//----- nvinfo : EIATTR_KPARAM_INFO
	.align		4
.L_14:
        /*0038*/ 	.byte	0x04, 0x17
        /*003a*/ 	.short	(.L_16 - .L_15)
.L_15:
        /*003c*/ 	.word	0x00000000
        /*0040*/ 	.short	0x0000
        /*0042*/ 	.short	0x0000
        /*0044*/ 	.byte	0x00, 0xf5, 0x21, 0x00


	//----- nvinfo : EIATTR_SPARSE_MMA_MASK
	.align		4
.L_16:
        /*0048*/ 	.byte	0x03, 0x50
        /*004a*/ 	.short	0x0000


	//----- nvinfo : EIATTR_MAXREG_COUNT
	.align		4
        /*004c*/ 	.byte	0x03, 0x1b
        /*004e*/ 	.short	0x00ff


	//----- nvinfo : EIATTR_MERCURY_ISA_VERSION
	.align		4
        /*0050*/ 	.byte	0x03, 0x5f
        /*0052*/ 	.short	0x0101


	//----- nvinfo : EIATTR_VRC_CTA_INIT_COUNT
	.align		4
        /*0054*/ 	.byte	0x02, 0x4a
	.zero		1
	.zero		1


	//----- nvinfo : EIATTR_EXIT_INSTR_OFFSETS
	.align		4
        /*0058*/ 	.byte	0x04, 0x1c
        /*005a*/ 	.short	(.L_18 - .L_17)


	//   ....[0]....
.L_17:
        /*005c*/ 	.word	0x00000080


	//   ....[1]....
        /*0060*/ 	.word	0x00001820


	//----- nvinfo : EIATTR_CRS_STACK_SIZE
	.align		4
.L_18:
        /*0064*/ 	.byte	0x04, 0x1e
        /*0066*/ 	.short	(.L_20 - .L_19)
.L_19:
        /*0068*/ 	.word	0x00000000


	//----- nvinfo : EIATTR_CBANK_PARAM_SIZE
	.align		4
.L_20:
        /*006c*/ 	.byte	0x03, 0x19
        /*006e*/ 	.short	0x0020


	//----- nvinfo : EIATTR_PARAM_CBANK
	.align		4
        /*0070*/ 	.byte	0x04, 0x0a
        /*0072*/ 	.short	(.L_22 - .L_21)
	.align		4
.L_21:
        /*0074*/ 	.word	index@(.nv.constant0._Z10ConvKernelPKfPfmm)
        /*0078*/ 	.short	0x0380
        /*007a*/ 	.short	0x0020


	//----- nvinfo : EIATTR_SW_WAR
	.align		4
.L_22:
        /*007c*/ 	.byte	0x04, 0x36
        /*007e*/ 	.short	(.L_24 - .L_23)
.L_23:
        /*0080*/ 	.word	0x00000008
.L_24:


//--------------------- .nv.callgraph             --------------------------
	.section	.nv.callgraph,"",@"SHT_CUDA_CALLGRAPH"
	.align	4
	.sectionentsize	8
	.align		4
        /*0000*/ 	.word	0x00000000
	.align		4
        /*0004*/ 	.word	0xffffffff
	.align		4
        /*0008*/ 	.word	0x00000000
	.align		4
        /*000c*/ 	.word	0xfffffffe
	.align		4
        /*0010*/ 	.word	0x00000000
	.align		4
        /*0014*/ 	.word	0xfffffffd
	.align		4
        /*0018*/ 	.word	0x00000000
	.align		4
        /*001c*/ 	.word	0xfffffffc


//--------------------- .nv.constant3             --------------------------
	.section	.nv.constant3,"a",@progbits
	.align	4
.nv.constant3:
	.type		cKernel,@object
	.size		cKernel,(.L_0 - cKernel)
cKernel:
	.zero		32768
.L_0:


//--------------------- .text._Z10ConvKernelPKfPfmm --------------------------
	.section	.text._Z10ConvKernelPKfPfmm,"ax",@progbits
	.align	128
        .global         _Z10ConvKernelPKfPfmm
        .type           _Z10ConvKernelPKfPfmm,@function
        .size           _Z10ConvKernelPKfPfmm,(.L_x_8 - _Z10ConvKernelPKfPfmm)
        .other          _Z10ConvKernelPKfPfmm,@"STO_CUDA_ENTRY STV_DEFAULT"
_Z10ConvKernelPKfPfmm:
.text._Z10ConvKernelPKfPfmm:
[----:B------:R-:W-:Y:S01]  /*0000*/  LDC R1, c[0x0][0x37c] ;  /* 0x0000df00ff017b82 */ /* 0x000fe20000000800 */
[----:B------:R-:W0:Y:S07]  /*0010*/  S2R R3, SR_TID.X ;  /* 0x0000000000037919 */ /* 0x000e2e0000002100 */
[----:B------:R-:W0:Y:S01]  /*0020*/  S2UR UR4, SR_CTAID.X ;  /* 0x00000000000479c3 */ /* 0x000e220000002500 */
[----:B------:R-:W1:Y:S07]  /*0030*/  LDCU.64 UR8, c[0x0][0x390] ;  /* 0x00007200ff0877ac */ /* 0x000e6e0008000a00 */
[----:B------:R-:W0:Y:S02]  /*0040*/  LDC R0, c[0x0][0x360] ;  /* 0x0000d800ff007b82 */ /* 0x000e240000000800 */
[----:B0-----:R-:W-:-:S05]  /*0050*/  IMAD R0, R0, UR4, R3 ;  /* 0x0000000400007c24 */ /* 0x001fca000f8e0203 */
[----:B-1----:R-:W-:-:S04]  /*0060*/  ISETP.GE.U32.AND P0, PT, R0, UR8, PT ;  /* 0x0000000800007c0c */ /* 0x002fc8000bf06070 */
[----:B------:R-:W-:-:S13]  /*0070*/  ISETP.GE.U32.AND.EX P0, PT, RZ, UR9, PT, P0 ;  /* 0x00000009ff007c0c */ /* 0x000fda000bf06100 */
[----:B------:R-:W-:Y:S05]  /*0080*/  @P0 EXIT ;  /* 0x000000000000094d */ /* 0x000fea0003800000 */
[----:B------:R-:W0:Y:S01]  /*0090*/  LDCU.64 UR10, c[0x0][0x398] ;  /* 0x00007300ff0a77ac */ /* 0x000e220008000a00 */
[----:B------:R-:W-:Y:S01]  /*00a0*/  IMAD.MOV.U32 R7, RZ, RZ, RZ ;  /* 0x000000ffff077224 */ /* 0x000fe200078e00ff */
[----:B------:R-:W1:Y:S01]  /*00b0*/  LDCU.64 UR12, c[0x0][0x358] ;  /* 0x00006b00ff0c77ac */ /* 0x000e620008000a00 */
[----:B0-----:R-:W-:-:S04]  /*00c0*/  UISETP.NE.U32.AND UP0, UPT, UR10, URZ, UPT ;  /* 0x000000ff0a00728c */ /* 0x001fc8000bf05070 */
[----:B------:R-:W-:-:S09]  /*00d0*/  UISETP.NE.AND.EX UP0, UPT, UR11, URZ, UPT, UP0 ;  /* 0x000000ff0b00728c */ /* 0x000fd2000bf05300 */
[----:B-1----:R-:W-:Y:S05]  /*00e0*/  BRA.U !UP0, `(.L_x_0) ;  /* 0x0000001508bc7547 */ /* 0x002fea000b800000 */
[----:B------:R-:W-:Y:S01]  /*00f0*/  UIADD3 UR7, UP0, UPT, UR10, -0x1, URZ ;  /* 0xffffffff0a077890 */ /* 0x000fe2000ff1e0ff */
[----:B------:R-:W-:Y:S01]  /*0100*/  IMAD.MOV.U32 R7, RZ, RZ, RZ ;  /* 0x000000ffff077224 */ /* 0x000fe200078e00ff */
[----:B------:R-:W-:Y:S02]  /*0110*/  ULOP3.LUT UR18, UR10, 0x7, URZ, 0xc0, !UPT ;  /* 0x000000070a127892 */ /* 0x000fe4000f8ec0ff */
[----:B------:R-:W-:Y:S02]  /*0120*/  UIADD3.X UR4, UPT, UPT, UR11, 0x1, URZ, UP0, !UPT ;  /* 0x000000010b047890 */ /* 0x000fe400087fe4ff */
[----:B------:R-:W-:Y:S02]  /*0130*/  UISETP.GE.U32.AND UP0, UPT, UR10, 0x8, UPT ;  /* 0x000000080a00788c */ /* 0x000fe4000bf06070 */
[----:B------:R-:W-:Y:S02]  /*0140*/  USHF.R.U64 UR7, UR7, 0x1, UR4 ;  /* 0x0000000107077899 */ /* 0x000fe40008001204 */
[----:B------:R-:W-:-:S02]  /*0150*/  UISETP.GE.U32.AND.EX UP0, UPT, UR11, URZ, UPT, UP0 ;  /* 0x000000ff0b00728c */ /* 0x000fc4000bf06100 */
[----:B------:R-:W-:Y:S02]  /*0160*/  USHF.R.U32.HI UR4, URZ, 0x1, UR4 ;  /* 0x00000001ff047899 */ /* 0x000fe40008011604 */
[----:B------:R-:W-:Y:S01]  /*0170*/  IADD3 R3, P0, PT, R0, -UR7, RZ ;  /* 0x8000000700037c10 */ /* 0x000fe2000ff1e0ff */
[----:B------:R-:W-:Y:S01]  /*0180*/  UISETP.NE.U32.AND UP1, UPT, UR18, URZ, UPT ;  /* 0x000000ff1200728c */ /* 0x000fe2000bf25070 */
[----:B------:R-:W-:Y:S01]  /*0190*/  UMOV UR5, URZ ;  /* 0x000000ff00057c82 */ /* 0x000fe20008000000 */
[----:B------:R-:W-:Y:S02]  /*01a0*/  UMOV UR6, URZ ;  /* 0x000000ff00067c82 */ /* 0x000fe40008000000 */
[----:B------:R-:W-:Y:S01]  /*01b0*/  IMAD.X R4, RZ, RZ, ~UR4, P0 ;  /* 0x80000004ff047e24 */ /* 0x000fe200080e06ff */
[----:B------:R-:W-:Y:S01]  /*01c0*/  UISETP.NE.AND.EX UP1, UPT, URZ, URZ, UPT, UP1 ;  /* 0x000000ffff00728c */ /* 0x000fe2000bf25310 */
[----:B------:R-:W-:Y:S10]  /*01d0*/  BRA.U !UP0, `(.L_x_1) ;  /* 0x0000000908e87547 */ /* 0x000ff4000b800000 */
[----:B------:R-:W0:Y:S01]  /*01e0*/  LDCU UR6, c[0x0][0x39c] ;  /* 0x00007380ff0677ac */ /* 0x000e220008000800 */
[----:B------:R-:W-:Y:S01]  /*01f0*/  IADD3 R5, P0, PT, R3, 0x3, RZ ;  /* 0x0000000303057810 */ /* 0x000fe20007f1e0ff */
[----:B------:R-:W-:Y:S01]  /*0200*/  IMAD.MOV.U32 R7, RZ, RZ, RZ ;  /* 0x000000ffff077224 */ /* 0x000fe200078e00ff */
[----:B------:R-:W-:Y:S01]  /*0210*/  ULOP3.LUT UR5, UR10, 0xfffffff8, URZ, 0xc0, !UPT ;  /* 0xfffffff80a057892 */ /* 0x000fe2000f8ec0ff */
[----:B------:R-:W-:Y:S02]  /*0220*/  UMOV UR4, URZ ;  /* 0x000000ff00047c82 */ /* 0x000fe40008000000 */
[----:B------:R-:W-:Y:S01]  /*0230*/  IMAD.X R8, RZ, RZ, R4, P0 ;  /* 0x000000ffff087224 */ /* 0x000fe200000e0604 */
[----:B------:R-:W-:Y:S01]  /*0240*/  IADD3 R6, P1, PT, RZ, -UR4, RZ ;  /* 0x80000004ff067c10 */ /* 0x000fe2000ff3e0ff */
[----:B------:R-:W1:Y:S03]  /*0250*/  LDCU.64 UR8, c[0x0][0x390] ;  /* 0x00007200ff0877ac */ /* 0x000e660008000a00 */
[----:B------:R-:W-:Y:S01]  /*0260*/  IADD3.X R2, PT, PT, R0, ~UR7, RZ, P1, !PT ;  /* 0x8000000700027c10 */ /* 0x000fe20008ffe4ff */
[----:B------:R-:W-:Y:S01]  /*0270*/  UMOV UR17, 0x10 ;  /* 0x0000001000117882 */ /* 0x000fe20000000000 */
[----:B------:R-:W-:Y:S01]  /*0280*/  UMOV UR4, UR5 ;  /* 0x0000000500047c82 */ /* 0x000fe20008000000 */
[----:B0-----:R-:W-:-:S06]  /*0290*/  UMOV UR7, UR6 ;  /* 0x0000000600077c82 */ /* 0x001fcc0008000000 */
.L_x_2:
[C---:B------:R-:W-:Y:S02]  /*02a0*/  IADD3 R13, P0, PT, R5.reuse, -0x3, RZ ;  /* 0xfffffffd050d7810 */ /* 0x040fe40007f1e0ff */
[----:B------:R-:W-:Y:S02]  /*02b0*/  SHF.R.S32.HI R14, RZ, 0x1f, R2 ;  /* 0x0000001fff0e7819 */ /* 0x000fe40000011402 */
[----:B------:R-:W-:Y:S02]  /*02c0*/  IADD3.X R12, PT, PT, R8, -0x1, RZ, P0, !PT ;  /* 0xffffffff080c7810 */ /* 0x000fe400007fe4ff */
[----:B------:R-:W-:Y:S02]  /*02d0*/  IADD3 R24, P0, PT, R5, -0x2, RZ ;  /* 0xfffffffe05187810 */ /* 0x000fe40007f1e0ff */
[----:B------:R-:W-:Y:S02]  /*02e0*/  SHF.R.U64 R11, R13, 0x1f, R12 ;  /* 0x0000001f0d0b7819 */ /* 0x000fe4000000120c */
[----:B-1----:R-:W-:-:S02]  /*02f0*/  ISETP.GE.U32.AND P6, PT, R2, UR8, PT ;  /* 0x0000000802007c0c */ /* 0x002fc4000bfc6070 */
[----:B------:R-:W-:Y:S02]  /*0300*/  LOP3.LUT R11, R11, 0x1, RZ, 0xc0, !PT ;  /* 0x000000010b0b7812 */ /* 0x000fe400078ec0ff */
[----:B------:R-:W-:Y:S02]  /*0310*/  IADD3 R6, P5, PT, RZ, R6, RZ ;  /* 0x00000006ff067210 */ /* 0x000fe40007fbe0ff */
[----:B------:R-:W-:Y:S02]  /*0320*/  IADD3.X R9, PT, PT, R8, -0x1, RZ, P0, !PT ;  /* 0xffffffff08097810 */ /* 0x000fe400007fe4ff */
[----:B------:R-:W-:Y:S02]  /*0330*/  ISETP.GE.U32.AND.EX P6, PT, R14, UR9, PT, P6 ;  /* 0x000000090e007c0c */ /* 0x000fe4000bfc6160 */
[----:B------:R-:W-:Y:S02]  /*0340*/  ISETP.EQ.U32.AND P0, PT, R11, 0x1, PT ;  /* 0x000000010b00780c */ /* 0x000fe40003f02070 */
[----:B------:R-:W-:-:S02]  /*0350*/  IADD3.X R10, PT, PT, R2, 0x1, RZ, P5, !PT ;  /* 0x00000001020a7810 */ /* 0x000fc40002ffe4ff */
[----:B------:R-:W-:Y:S02]  /*0360*/  SHF.R.U64 R11, R24, 0x1f, R9 ;  /* 0x0000001f180b7819 */ /* 0x000fe40000001209 */
[----:B------:R-:W-:Y:S02]  /*0370*/  ISETP.EQ.U32.OR.EX P6, PT, RZ, RZ, P6, P0 ;  /* 0x000000ffff00720c */ /* 0x000fe400037c2500 */
[----:B------:R-:W-:Y:S02]  /*0380*/  ISETP.GE.U32.AND P2, PT, R10, UR8, PT ;  /* 0x000000080a007c0c */ /* 0x000fe4000bf46070 */
[----:B------:R-:W-:Y:S02]  /*0390*/  IADD3 R22, P1, PT, R5, -0x1, RZ ;  /* 0xffffffff05167810 */ /* 0x000fe40007f3e0ff */
[----:B------:R-:W-:Y:S02]  /*03a0*/  SHF.R.S32.HI R10, RZ, 0x1f, R10 ;  /* 0x0000001fff0a7819 */ /* 0x000fe4000001140a */
[----:B------:R-:W-:-:S02]  /*03b0*/  LOP3.LUT R11, R11, 0x1, RZ, 0xc0, !PT ;  /* 0x000000010b0b7812 */ /* 0x000fc400078ec0ff */
[----:B------:R-:W-:Y:S02]  /*03c0*/  IADD3.X R23, PT, PT, R8, -0x1, RZ, P1, !PT ;  /* 0xffffffff08177810 */ /* 0x000fe40000ffe4ff */
[----:B------:R-:W-:Y:S01]  /*03d0*/  ISETP.GE.U32.AND.EX P2, PT, R10, UR9, PT, P2 ;  /* 0x000000090a007c0c */ /* 0x000fe2000bf46120 */
[----:B------:R-:W-:Y:S01]  /*03e0*/  @!P6 IMAD.SHL.U32 R21, R13, 0x4, RZ ;  /* 0x000000040d15e824 */ /* 0x000fe200078e00ff */
[----:B------:R-:W-:Y:S02]  /*03f0*/  ISETP.EQ.U32.AND P0, PT, R11, 0x1, PT ;  /* 0x000000010b00780c */ /* 0x000fe40003f02070 */
[C---:B------:R-:W-:Y:S01]  /*0400*/  IADD3.X R16, PT, PT, R2.reuse, 0x2, RZ, P5, !PT ;  /* 0x0000000202107810 */ /* 0x040fe20002ffe4ff */
[----:B------:R-:W0:Y:S01]  /*0410*/  @!P6 LDC.64 R10, c[0x0][0x380] ;  /* 0x0000e000ff0aeb82 */ /* 0x000e220000000a00 */
[----:B------:R-:W-:Y:S02]  /*0420*/  IADD3.X R14, PT, PT, R2, 0x3, RZ, P5, !PT ;  /* 0x00000003020e7810 */ /* 0x000fe40002ffe4ff */
[----:B------:R-:W-:-:S02]  /*0430*/  SHF.R.U64 R17, R22, 0x1f, R23 ;  /* 0x0000001f16117819 */ /* 0x000fc40000001217 */
[----:B------:R-:W-:Y:S02]  /*0440*/  SHF.R.U64 R15, R5, 0x1f, R8 ;  /* 0x0000001f050f7819 */ /* 0x000fe40000001208 */
[----:B------:R-:W-:Y:S02]  /*0450*/  ISETP.EQ.U32.OR.EX P2, PT, RZ, RZ, P2, P0 ;  /* 0x000000ffff00720c */ /* 0x000fe40001742500 */
[----:B------:R-:W-:Y:S02]  /*0460*/  ISETP.GE.U32.AND P0, PT, R16, UR8, PT ;  /* 0x0000000810007c0c */ /* 0x000fe4000bf06070 */
[----:B------:R-:W-:Y:S02]  /*0470*/  SHF.R.S32.HI R16, RZ, 0x1f, R16 ;  /* 0x0000001fff107819 */ /* 0x000fe40000011410 */
[----:B------:R-:W-:Y:S02]  /*0480*/  ISETP.GE.U32.AND P3, PT, R14, UR8, PT ;  /* 0x000000080e007c0c */ /* 0x000fe4000bf66070 */
[----:B------:R-:W-:-:S02]  /*0490*/  LOP3.LUT R17, R17, 0x1, RZ, 0xc0, !PT ;  /* 0x0000000111117812 */ /* 0x000fc400078ec0ff */
[----:B------:R-:W-:Y:S02]  /*04a0*/  LOP3.LUT R15, R15, 0x1, RZ, 0xc0, !PT ;  /* 0x000000010f0f7812 */ /* 0x000fe400078ec0ff */
[----:B------:R-:W-:Y:S01]  /*04b0*/  SHF.R.S32.HI R14, RZ, 0x1f, R14 ;  /* 0x0000001fff0e7819 */ /* 0x000fe2000001140e */
[----:B------:R-:W1:Y:S01]  /*04c0*/  @!P2 LDC.64 R18, c[0x0][0x380] ;  /* 0x0000e000ff12ab82 */ /* 0x000e620000000a00 */
[----:B------:R-:W-:Y:S01]  /*04d0*/  ISETP.GE.U32.AND.EX P0, PT, R16, UR9, PT, P0 ;  /* 0x0000000910007c0c */ /* 0x000fe2000bf06100 */
[----:B------:R-:W-:Y:S01]  /*04e0*/  @!P2 IMAD.SHL.U32 R25, R24, 0x4, RZ ;  /* 0x000000041819a824 */ /* 0x000fe200078e00ff */
[----:B------:R-:W-:Y:S02]  /*04f0*/  ISETP.EQ.U32.AND P4, PT, R17, 0x1, PT ;  /* 0x000000011100780c */ /* 0x000fe40003f82070 */
[----:B------:R-:W-:Y:S02]  /*0500*/  ISETP.EQ.U32.AND P1, PT, R15, 0x1, PT ;  /* 0x000000010f00780c */ /* 0x000fe40003f22070 */
[----:B------:R-:W-:-:S02]  /*0510*/  ISETP.GE.U32.AND.EX P3, PT, R14, UR9, PT, P3 ;  /* 0x000000090e007c0c */ /* 0x000fc4000bf66130 */
[----:B------:R-:W-:Y:S02]  /*0520*/  ISETP.EQ.U32.OR.EX P0, PT, RZ, RZ, P0, P4 ;  /* 0x000000ffff00720c */ /* 0x000fe40000702540 */
[----:B------:R-:W-:Y:S02]  /*0530*/  ISETP.EQ.U32.OR.EX P1, PT, RZ, RZ, P3, P1 ;  /* 0x000000ffff00720c */ /* 0x000fe40001f22510 */
[----:B------:R-:W-:Y:S02]  /*0540*/  IADD3.X R14, PT, PT, R2, 0x4, RZ, P5, !PT ;  /* 0x00000004020e7810 */ /* 0x000fe40002ffe4ff */
[----:B------:R-:W-:Y:S02]  /*0550*/  IADD3 R15, P3, PT, R5, 0x1, RZ ;  /* 0x00000001050f7810 */ /* 0x000fe40007f7e0ff */
[----:B------:R-:W-:Y:S02]  /*0560*/  ISETP.GE.U32.AND P4, PT, R14, UR8, PT ;  /* 0x000000080e007c0c */ /* 0x000fe4000bf86070 */
[----:B------:R-:W-:-:S02]  /*0570*/  SHF.R.S32.HI R14, RZ, 0x1f, R14 ;  /* 0x0000001fff0e7819 */ /* 0x000fc4000001140e */
[----:B------:R-:W-:Y:S02]  /*0580*/  @!P6 LOP3.LUT R21, R21, 0xfffffffc, RZ, 0xc0, !PT ;  /* 0xfffffffc1515e812 */ /* 0x000fe400078ec0ff */
[----:B------:R-:W-:Y:S01]  /*0590*/  @!P6 SHF.L.U64.HI R26, R13, 0x2, R12 ;  /* 0x000000020d1ae819 */ /* 0x000fe2000001020c */
[----:B------:R-:W2:Y:S01]  /*05a0*/  @!P1 LDC.64 R16, c[0x0][0x380] ;  /* 0x0000e000ff109b82 */ /* 0x000ea20000000a00 */
[----:B------:R-:W-:Y:S01]  /*05b0*/  ISETP.GE.U32.AND.EX P4, PT, R14, UR9, PT, P4 ;  /* 0x000000090e007c0c */ /* 0x000fe2000bf86140 */
[----:B------:R-:W-:Y:S01]  /*05c0*/  IMAD.X R14, RZ, RZ, R8, P3 ;  /* 0x000000ffff0e7224 */ /* 0x000fe200018e0608 */
[----:B0-----:R-:W-:Y:S02]  /*05d0*/  @!P6 IADD3 R20, P3, PT, R21, R10, RZ ;  /* 0x0000000a1514e210 */ /* 0x001fe40007f7e0ff */
[----:B------:R-:W-:Y:S02]  /*05e0*/  @!P6 LOP3.LUT R10, R26, 0x1, RZ, 0xc0, !PT ;  /* 0x000000011a0ae812 */ /* 0x000fe400078ec0ff */
[----:B------:R-:W-:Y:S01]  /*05f0*/  @!P2 SHF.L.U64.HI R9, R24, 0x2, R9 ;  /* 0x000000021809a819 */ /* 0x000fe20000010209 */
[----:B------:R-:W0:Y:S01]  /*0600*/  @!P0 LDC.64 R12, c[0x0][0x380] ;  /* 0x0000e000ff0c8b82 */ /* 0x000e220000000a00 */
[----:B------:R-:W-:Y:S01]  /*0610*/  SHF.R.U64 R24, R15, 0x1f, R14 ;  /* 0x0000001f0f187819 */ /* 0x000fe2000000120e */
[----:B------:R-:W-:Y:S01]  /*0620*/  @!P6 IMAD.X R21, R10, 0x1, R11, P3 ;  /* 0x000000010a15e824 */ /* 0x000fe200018e060b */
[----:B------:R-:W-:Y:S01]  /*0630*/  @!P2 LOP3.LUT R25, R25, 0xfffffffc, RZ, 0xc0, !PT ;  /* 0xfffffffc1919a812 */ /* 0x000fe200078ec0ff */
[----:B------:R-:W-:Y:S01]  /*0640*/  IMAD.MOV.U32 R10, RZ, RZ, RZ ;  /* 0x000000ffff0a7224 */ /* 0x000fe200078e00ff */
[----:B------:R-:W-:-:S02]  /*0650*/  LOP3.LUT R11, R24, 0x1, RZ, 0xc0, !PT ;  /* 0x00000001180b7812 */ /* 0x000fc400078ec0ff */
[----:B-1----:R-:W-:Y:S02]  /*0660*/  @!P2 IADD3 R18, P3, PT, R25, R18, RZ ;  /* 0x000000121912a210 */ /* 0x002fe40007f7e0ff */
[----:B------:R-:W-:Y:S01]  /*0670*/  @!P2 LOP3.LUT R24, R9, 0x1, RZ, 0xc0, !PT ;  /* 0x000000010918a812 */ /* 0x000fe200078ec0ff */
[----:B------:R1:W3:Y:S01]  /*0680*/  @!P6 LDG.E R10, desc[UR12][R20.64] ;  /* 0x0000000c140ae981 */ /* 0x0002e2000c1e1900 */
[----:B------:R-:W-:Y:S01]  /*0690*/  ISETP.EQ.U32.AND P6, PT, R11, 0x1, PT ;  /* 0x000000010b00780c */ /* 0x000fe20003fc2070 */
[----:B------:R-:W-:Y:S02]  /*06a0*/  @!P0 IMAD.SHL.U32 R27, R22, 0x4, RZ ;  /* 0x00000004161b8824 */ /* 0x000fe400078e00ff */
[----:B------:R-:W-:Y:S02]  /*06b0*/  @!P1 IMAD.SHL.U32 R11, R5, 0x4, RZ ;  /* 0x00000004050b9824 */ /* 0x000fe400078e00ff */
[----:B------:R-:W-:Y:S01]  /*06c0*/  IMAD.MOV.U32 R9, RZ, RZ, RZ ;  /* 0x000000ffff097224 */ /* 0x000fe200078e00ff */
[----:B------:R-:W-:Y:S01]  /*06d0*/  @!P0 LOP3.LUT R27, R27, 0xfffffffc, RZ, 0xc0, !PT ;  /* 0xfffffffc1b1b8812 */ /* 0x000fe200078ec0ff */
[----:B------:R-:W-:Y:S01]  /*06e0*/  @!P2 IMAD.X R19, R24, 0x1, R19, P3 ;  /* 0x000000011813a824 */ /* 0x000fe200018e0613 */
[----:B------:R-:W-:-:S02]  /*06f0*/  @!P0 SHF.L.U64.HI R24, R22, 0x2, R23 ;  /* 0x0000000216188819 */ /* 0x000fc40000010217 */
[----:B------:R-:W-:Y:S02]  /*0700*/  @!P1 LOP3.LUT R11, R11, 0xfffffffc, RZ, 0xc0, !PT ;  /* 0xfffffffc0b0b9812 */ /* 0x000fe400078ec0ff */
[----:B------:R-:W-:Y:S01]  /*0710*/  @!P1 SHF.L.U64.HI R22, R5, 0x2, R8 ;  /* 0x0000000205169819 */ /* 0x000fe20000010208 */
[----:B------:R4:W5:Y:S01]  /*0720*/  @!P2 LDG.E R9, desc[UR12][R18.64] ;  /* 0x0000000c1209a981 */ /* 0x000962000c1e1900 */
[----:B0-----:R-:W-:Y:S02]  /*0730*/  @!P0 IADD3 R26, P2, PT, R27, R12, RZ ;  /* 0x0000000c1b1a8210 */ /* 0x001fe40007f5e0ff */
[----:B------:R-:W-:Y:S02]  /*0740*/  @!P0 LOP3.LUT R24, R24, 0x1, RZ, 0xc0, !PT ;  /* 0x0000000118188812 */ /* 0x000fe400078ec0ff */
[----:B--2---:R-:W-:Y:S02]  /*0750*/  @!P1 IADD3 R12, P3, PT, R11, R16, RZ ;  /* 0x000000100b0c9210 */ /* 0x004fe40007f7e0ff */
[----:B-1----:R-:W-:Y:S01]  /*0760*/  @!P1 LOP3.LUT R20, R22, 0x1, RZ, 0xc0, !PT ;  /* 0x0000000116149812 */ /* 0x002fe200078ec0ff */
[----:B------:R-:W-:Y:S01]  /*0770*/  @!P0 IMAD.X R27, R24, 0x1, R13, P2 ;  /* 0x00000001181b8824 */ /* 0x000fe200010e060d */
[----:B------:R-:W-:-:S02]  /*0780*/  IADD3.X R16, PT, PT, R2, 0x5, RZ, P5, !PT ;  /* 0x0000000502107810 */ /* 0x000fc40002ffe4ff */
[----:B------:R-:W-:Y:S01]  /*0790*/  IADD3.X R11, PT, PT, R2, 0x6, RZ, P5, !PT ;  /* 0x00000006020b7810 */ /* 0x000fe20002ffe4ff */
[----:B------:R-:W-:Y:S01]  /*07a0*/  @!P1 IMAD.X R13, R20, 0x1, R17, P3 ;  /* 0x00000001140d9824 */ /* 0x000fe200018e0611 */
[----:B------:R-:W-:Y:S01]  /*07b0*/  ISETP.GE.U32.AND P2, PT, R16, UR8, PT ;  /* 0x0000000810007c0c */ /* 0x000fe2000bf46070 */
[----:B------:R-:W-:Y:S01]  /*07c0*/  IMAD.MOV.U32 R20, RZ, RZ, RZ ;  /* 0x000000ffff147224 */ /* 0x000fe200078e00ff */
[----:B----4-:R-:W-:Y:S02]  /*07d0*/  SHF.R.S32.HI R18, RZ, 0x1f, R16 ;  /* 0x0000001fff127819 */ /* 0x010fe40000011410 */
[----:B------:R-:W-:Y:S02]  /*07e0*/  ISETP.EQ.U32.OR.EX P4, PT, RZ, RZ, P4, P6 ;  /* 0x000000ffff00720c */ /* 0x000fe40002782560 */
[----:B------:R-:W-:Y:S01]  /*07f0*/  ISETP.GE.U32.AND P3, PT, R11, UR8, PT ;  /* 0x000000080b007c0c */ /* 0x000fe2000bf66070 */
[----:B------:R-:W2:Y:S01]  /*0800*/  @!P1 LDG.E R20, desc[UR12][R12.64] ;  /* 0x0000000c0c149981 */ /* 0x000ea2000c1e1900 */
[----:B------:R-:W-:Y:S01]  /*0810*/  SHF.R.S32.HI R17, RZ, 0x1f, R11 ;  /* 0x0000001fff117819 */ /* 0x000fe2000001140b */
[----:B------:R-:W-:Y:S01]  /*0820*/  IMAD.MOV.U32 R11, RZ, RZ, RZ ;  /* 0x000000ffff0b7224 */ /* 0x000fe200078e00ff */
[----:B------:R-:W-:-:S02]  /*0830*/  IADD3 R16, P6, PT, R5, 0x2, RZ ;  /* 0x0000000205107810 */ /* 0x000fc40007fde0ff */
[----:B------:R-:W-:Y:S02]  /*0840*/  ISETP.GE.U32.AND.EX P3, PT, R17, UR9, PT, P3 ;  /* 0x0000000911007c0c */ /* 0x000fe4000bf66130 */
[----:B------:R-:W-:Y:S01]  /*0850*/  ISETP.GE.U32.AND.EX P2, PT, R18, UR9, PT, P2 ;  /* 0x0000000912007c0c */ /* 0x000fe2000bf46120 */
[--C-:B------:R-:W-:Y:S01]  /*0860*/  IMAD.X R17, RZ, RZ, R8.reuse, P6 ;  /* 0x000000ffff117224 */ /* 0x100fe200030e0608 */
[----:B------:R0:W4:Y:S01]  /*0870*/  @!P0 LDG.E R11, desc[UR12][R26.64] ;  /* 0x0000000c1a0b8981 */ /* 0x000122000c1e1900 */
[C---:B------:R-:W-:Y:S01]  /*0880*/  IADD3 R21, P0, PT, R5.reuse, 0x3, RZ ;  /* 0x0000000305157810 */ /* 0x040fe20007f1e0ff */
[----:B------:R-:W1:Y:S02]  /*0890*/  @!P4 LDC.64 R18, c[0x0][0x380] ;  /* 0x0000e000ff12cb82 */ /* 0x000e640000000a00 */
[----:B------:R-:W-:Y:S02]  /*08a0*/  SHF.R.U64 R23, R16, 0x1f, R17 ;  /* 0x0000001f10177819 */ /* 0x000fe40000001211 */
[----:B------:R-:W-:Y:S01]  /*08b0*/  IADD3 R22, P1, PT, R5, 0x4, RZ ;  /* 0x0000000405167810 */ /* 0x000fe20007f3e0ff */
[----:B------:R-:W-:Y:S01]  /*08c0*/  IMAD.X R24, RZ, RZ, R8, P0 ;  /* 0x000000ffff187224 */ /* 0x000fe200000e0608 */
[----:B------:R-:W-:-:S02]  /*08d0*/  LOP3.LUT R23, R23, 0x1, RZ, 0xc0, !PT ;  /* 0x0000000117177812 */ /* 0x000fc400078ec0ff */
[----:B------:R-:W-:Y:S02]  /*08e0*/  IADD3.X R25, PT, PT, R2, 0x7, RZ, P5, !PT ;  /* 0x0000000702197810 */ /* 0x000fe40002ffe4ff */
[----:B------:R-:W-:Y:S01]  /*08f0*/  ISETP.EQ.U32.AND P0, PT, R23, 0x1, PT ;  /* 0x000000011700780c */ /* 0x000fe20003f02070 */
[----:B------:R-:W-:Y:S01]  /*0900*/  IMAD.X R23, RZ, RZ, R8, P1 ;  /* 0x000000ffff177224 */ /* 0x000fe200008e0608 */
[----:B0-----:R-:W-:Y:S02]  /*0910*/  SHF.R.U64 R26, R21, 0x1f, R24 ;  /* 0x0000001f151a7819 */ /* 0x001fe40000001218 */
[----:B------:R-:W-:Y:S02]  /*0920*/  ISETP.EQ.U32.OR.EX P2, PT, RZ, RZ, P2, P0 ;  /* 0x000000ffff00720c */ /* 0x000fe40001742500 */
[----:B------:R-:W-:Y:S02]  /*0930*/  ISETP.GE.U32.AND P1, PT, R25, UR8, PT ;  /* 0x0000000819007c0c */ /* 0x000fe4000bf26070 */
[----:B------:R-:W-:-:S02]  /*0940*/  SHF.R.S32.HI R12, RZ, 0x1f, R25 ;  /* 0x0000001fff0c7819 */ /* 0x000fc40000011419 */
[----:B------:R-:W-:Y:S02]  /*0950*/  LOP3.LUT R25, R26, 0x1, RZ, 0xc0, !PT ;  /* 0x000000011a197812 */ /* 0x000fe400078ec0ff */
[----:B------:R-:W-:Y:S02]  /*0960*/  SHF.R.U64 R13, R22, 0x1f, R23 ;  /* 0x0000001f160d7819 */ /* 0x000fe40000001217 */
[----:B------:R-:W-:Y:S02]  /*0970*/  ISETP.GE.U32.AND.EX P0, PT, R12, UR9, PT, P1 ;  /* 0x000000090c007c0c */ /* 0x000fe4000bf06110 */
[----:B------:R-:W-:Y:S01]  /*0980*/  ISETP.EQ.U32.AND P6, PT, R25, 0x1, PT ;  /* 0x000000011900780c */ /* 0x000fe20003fc2070 */
[----:B------:R-:W-:Y:S01]  /*0990*/  @!P4 IMAD.SHL.U32 R25, R15, 0x4, RZ ;  /* 0x000000040f19c824 */ /* 0x000fe200078e00ff */
[----:B------:R-:W-:Y:S02]  /*09a0*/  LOP3.LUT R12, R13, 0x1, RZ, 0xc0, !PT ;  /* 0x000000010d0c7812 */ /* 0x000fe400078ec0ff */
[----:B------:R-:W-:-:S02]  /*09b0*/  ISETP.EQ.U32.OR.EX P3, PT, RZ, RZ, P3, P6 ;  /* 0x000000ffff00720c */ /* 0x000fc40001f62560 */
[----:B------:R-:W-:Y:S02]  /*09c0*/  ISETP.EQ.U32.AND P1, PT, R12, 0x1, PT ;  /* 0x000000010c00780c */ /* 0x000fe40003f22070 */
[----:B------:R-:W-:Y:S01]  /*09d0*/  @!P4 LOP3.LUT R25, R25, 0xfffffffc, RZ, 0xc0, !PT ;  /* 0xfffffffc1919c812 */ /* 0x000fe200078ec0ff */
[----:B------:R-:W0:Y:S01]  /*09e0*/  @!P2 LDC.64 R12, c[0x0][0x380] ;  /* 0x0000e000ff0cab82 */ /* 0x000e220000000a00 */
[----:B------:R-:W-:Y:S02]  /*09f0*/  @!P4 SHF.L.U64.HI R14, R15, 0x2, R14 ;  /* 0x000000020f0ec819 */ /* 0x000fe4000001020e */
[----:B------:R-:W-:Y:S02]  /*0a00*/  ISETP.EQ.U32.OR.EX P0, PT, RZ, RZ, P0, P1 ;  /* 0x000000ffff00720c */ /* 0x000fe40000702510 */
[----:B-1----:R-:W-:Y:S02]  /*0a10*/  @!P4 IADD3 R18, P6, PT, R25, R18, RZ ;  /* 0x000000121912c210 */ /* 0x002fe40007fde0ff */
[----:B------:R-:W-:-:S05]  /*0a20*/  @!P4 LOP3.LUT R14, R14, 0x1, RZ, 0xc0, !PT ;  /* 0x000000010e0ec812 */ /* 0x000fca00078ec0ff */
[----:B------:R-:W-:Y:S02]  /*0a30*/  @!P4 IMAD.X R19, R14, 0x1, R19, P6 ;  /* 0x000000010e13c824 */ /* 0x000fe400030e0613 */
[----:B------:R-:W1:Y:S01]  /*0a40*/  @!P3 LDC.64 R14, c[0x0][0x380] ;  /* 0x0000e000ff0ebb82 */ /* 0x000e620000000a00 */
[C---:B------:R-:W-:Y:S01]  /*0a50*/  @!P2 SHF.L.U64.HI R26, R16.reuse, 0x2, R17 ;  /* 0x00000002101aa819 */ /* 0x040fe20000010211 */
[----:B------:R-:W-:-:S06]  /*0a60*/  @!P2 IMAD.SHL.U32 R27, R16, 0x4, RZ ;  /* 0x00000004101ba824 */ /* 0x000fcc00078e00ff */
[----:B------:R-:W1:Y:S01]  /*0a70*/  @!P0 LDC.64 R16, c[0x0][0x380] ;  /* 0x0000e000ff108b82 */ /* 0x000e620000000a00 */
[----:B------:R-:W-:-:S04]  /*0a80*/  @!P2 LOP3.LUT R27, R27, 0xfffffffc, RZ, 0xc0, !PT ;  /* 0xfffffffc1b1ba812 */ /* 0x000fc800078ec0ff */
[----:B0-----:R-:W-:Y:S01]  /*0a90*/  @!P2 IADD3 R12, P1, PT, R27, R12, RZ ;  /* 0x0000000c1b0ca210 */ /* 0x001fe20007f3e0ff */
[C---:B------:R-:W-:Y:S01]  /*0aa0*/  @!P3 IMAD.SHL.U32 R27, R21.reuse, 0x4, RZ ;  /* 0x00000004151bb824 */ /* 0x040fe200078e00ff */
[----:B------:R-:W-:Y:S01]  /*0ab0*/  @!P2 LOP3.LUT R26, R26, 0x1, RZ, 0xc0, !PT ;  /* 0x000000011a1aa812 */ /* 0x000fe200078ec0ff */
[----:B------:R-:W-:Y:S01]  /*0ac0*/  IMAD.MOV.U32 R25, RZ, RZ, RZ ;  /* 0x000000ffff197224 */ /* 0x000fe200078e00ff */
[----:B------:R-:W-:Y:S02]  /*0ad0*/  @!P3 SHF.L.U64.HI R21, R21, 0x2, R24 ;  /* 0x000000021515b819 */ /* 0x000fe40000010218 */
[----:B------:R-:W-:Y:S02]  /*0ae0*/  @!P3 LOP3.LUT R27, R27, 0xfffffffc, RZ, 0xc0, !PT ;  /* 0xfffffffc1b1bb812 */ /* 0x000fe400078ec0ff */
[C---:B------:R-:W-:Y:S01]  /*0af0*/  @!P0 SHF.L.U64.HI R23, R22.reuse, 0x2, R23 ;  /* 0x0000000216178819 */ /* 0x040fe20000010217 */
[----:B------:R-:W-:Y:S01]  /*0b00*/  @!P0 IMAD.SHL.U32 R22, R22, 0x4, RZ ;  /* 0x0000000416168824 */ /* 0x000fe200078e00ff */
[----:B------:R-:W-:Y:S01]  /*0b10*/  @!P3 LOP3.LUT R24, R21, 0x1, RZ, 0xc0, !PT ;  /* 0x000000011518b812 */ /* 0x000fe200078ec0ff */
[----:B------:R-:W-:Y:S01]  /*0b20*/  @!P2 IMAD.X R13, R26, 0x1, R13, P1 ;  /* 0x000000011a0da824 */ /* 0x000fe200008e060d */
[----:B-1----:R-:W-:Y:S01]  /*0b30*/  @!P3 IADD3 R14, P1, PT, R27, R14, RZ ;  /* 0x0000000e1b0eb210 */ /* 0x002fe20007f3e0ff */
[----:B------:R0:W2:Y:S01]  /*0b40*/  @!P4 LDG.E R25, desc[UR12][R18.64] ;  /* 0x0000000c1219c981 */ /* 0x0000a2000c1e1900 */
[----:B------:R-:W-:-:S02]  /*0b50*/  @!P0 LOP3.LUT R21, R22, 0xfffffffc, RZ, 0xc0, !PT ;  /* 0xfffffffc16158812 */ /* 0x000fc400078ec0ff */
[----:B------:R-:W-:Y:S01]  /*0b60*/  @!P0 LOP3.LUT R22, R23, 0x1, RZ, 0xc0, !PT ;  /* 0x0000000117168812 */ /* 0x000fe200078ec0ff */
[----:B------:R-:W-:Y:S01]  /*0b70*/  @!P3 IMAD.X R15, R24, 0x1, R15, P1 ;  /* 0x00000001180fb824 */ /* 0x000fe200008e060f */
[----:B------:R-:W-:Y:S02]  /*0b80*/  @!P0 IADD3 R16, P1, PT, R21, R16, RZ ;  /* 0x0000001015108210 */ /* 0x000fe40007f3e0ff */
[----:B0-----:R-:W-:Y:S01]  /*0b90*/  CS2R R18, SRZ ;  /* 0x0000000000127805 */ /* 0x001fe2000001ff00 */
[----:B------:R-:W-:Y:S02]  /*0ba0*/  IMAD.MOV.U32 R21, RZ, RZ, RZ ;  /* 0x000000ffff157224 */ /* 0x000fe400078e00ff */
[----:B------:R-:W-:-:S03]  /*0bb0*/  @!P0 IMAD.X R17, R22, 0x1, R17, P1 ;  /* 0x0000000116118824 */ /* 0x000fc600008e0611 */
[----:B------:R-:W2:Y:S04]  /*0bc0*/  @!P2 LDG.E R18, desc[UR12][R12.64] ;  /* 0x0000000c0c12a981 */ /* 0x000ea8000c1e1900 */
[----:B------:R-:W2:Y:S04]  /*0bd0*/  @!P3 LDG.E R19, desc[UR12][R14.64] ;  /* 0x0000000c0e13b981 */ /* 0x000ea8000c1e1900 */
[----:B------:R-:W2:Y:S01]  /*0be0*/  @!P0 LDG.E R21, desc[UR12][R16.64] ;  /* 0x0000000c10158981 */ /* 0x000ea2000c1e1900 */
[----:B------:R-:W3:Y:S01]  /*0bf0*/  LDCU UR10, c[0x3][UR17+-0x10] ;  /* 0x00fffe00110a77ac */ /* 0x000ee20008000800 */
[----:B------:R-:W5:Y:S01]  /*0c00*/  LDCU UR11, c[0x3][UR17+-0xc] ;  /* 0x00fffe80110b77ac */ /* 0x000f620008000800 */
[----:B------:R-:W4:Y:S01]  /*0c10*/  LDCU UR14, c[0x3][UR17+-0x8] ;  /* 0x00ffff00110e77ac */ /* 0x000f220008000800 */
[----:B------:R-:W2:Y:S01]  /*0c20*/  LDCU UR15, c[0x3][UR17+-0x4] ;  /* 0x00ffff80110f77ac */ /* 0x000ea20008000800 */
[----:B------:R-:W0:Y:S01]  /*0c30*/  LDCU UR16, c[0x3][UR17] ;  /* 0x00c00000111077ac */ /* 0x000e220008000800 */
[----:B------:R-:W-:-:S04]  /*0c40*/  UIADD3 UR4, UP0, UPT, UR4, -0x8, URZ ;  /* 0xfffffff804047890 */ /* 0x000fc8000ff1e0ff */
[----:B------:R-:W-:Y:S02]  /*0c50*/  UIADD3.X UR7, UPT, UPT, UR7, -0x1, URZ, UP0, !UPT ;  /* 0xffffffff07077890 */ /* 0x000fe400087fe4ff */
[----:B------:R-:W-:-:S04]  /*0c60*/  UISETP.NE.U32.AND UP0, UPT, UR4, URZ, UPT ;  /* 0x000000ff0400728c */ /* 0x000fc8000bf05070 */
[----:B------:R-:W-:Y:S01]  /*0c70*/  UISETP.NE.AND.EX UP0, UPT, UR7, URZ, UPT, UP0 ;  /* 0x000000ff0700728c */ /* 0x000fe2000bf05300 */
[----:B------:R-:W-:Y:S02]  /*0c80*/  IADD3 R5, P0, PT, R5, 0x8, RZ ;  /* 0x0000000805057810 */ /* 0x000fe40007f1e0ff */
[----:B------:R-:W-:-:S03]  /*0c90*/  IADD3.X R2, PT, PT, R2, 0x8, RZ, P5, !PT ;  /* 0x0000000802027810 */ /* 0x000fc60002ffe4ff */
[----:B------:R-:W-:Y:S02]  /*0ca0*/  IMAD.X R8, RZ, RZ, R8, P0 ;  /* 0x000000ffff087224 */ /* 0x000fe400000e0608 */
[----:B---3--:R-:W-:Y:S01]  /*0cb0*/  FFMA R10, R10, UR10, R7 ;  /* 0x0000000a0a0a7c23 */ /* 0x008fe20008000007 */
[----:B------:R-:W1:Y:S03]  /*0cc0*/  LDCU UR10, c[0x3][UR17+0x4] ;  /* 0x00c00080110a77ac */ /* 0x000e660008000800 */
[----:B-----5:R-:W-:Y:S01]  /*0cd0*/  FFMA R10, R9, UR11, R10 ;  /* 0x0000000b090a7c23 */ /* 0x020fe2000800000a */
[----:B------:R-:W3:Y:S03]  /*0ce0*/  LDCU UR11, c[0x3][UR17+0x8] ;  /* 0x00c00100110b77ac */ /* 0x000ee60008000800 */
[----:B----4-:R-:W-:Y:S01]  /*0cf0*/  FFMA R11, R11, UR14, R10 ;  /* 0x0000000e0b0b7c23 */ /* 0x010fe2000800000a */
[----:B------:R-:W4:Y:S03]  /*0d00*/  LDCU UR14, c[0x3][UR17+0xc] ;  /* 0x00c00180110e77ac */ /* 0x000f260008000800 */
[----:B--2---:R-:W-:Y:S01]  /*0d10*/  FFMA R20, R20, UR15, R11 ;  /* 0x0000000f14147c23 */ /* 0x004fe2000800000b */
[----:B------:R-:W-:-:S03]  /*0d20*/  UIADD3 UR17, UPT, UPT, UR17, 0x20, URZ ;  /* 0x0000002011117890 */ /* 0x000fc6000fffe0ff */
[----:B0-----:R-:W-:-:S04]  /*0d30*/  FFMA R25, R25, UR16, R20 ;  /* 0x0000001019197c23 */ /* 0x001fc80008000014 */
[----:B-1----:R-:W-:-:S04]  /*0d40*/  FFMA R18, R18, UR10, R25 ;  /* 0x0000000a12127c23 */ /* 0x002fc80008000019 */
[----:B---3--:R-:W-:-:S04]  /*0d50*/  FFMA R18, R19, UR11, R18 ;  /* 0x0000000b13127c23 */ /* 0x008fc80008000012 */
[----:B----4-:R-:W-:Y:S01]  /*0d60*/  FFMA R7, R21, UR14, R18 ;  /* 0x0000000e15077c23 */ /* 0x010fe20008000012 */
[----:B------:R-:W-:Y:S06]  /*0d70*/  BRA.U UP0, `(.L_x_2) ;  /* 0xfffffff500487547 */ /* 0x000fec000b83ffff */
.L_x_1:
[----:B------:R-:W-:Y:S05]  /*0d80*/  BRA.U !UP1, `(.L_x_0) ;  /* 0x0000000909947547 */ /* 0x000fea000b800000 */
[----:B------:R-:W0:Y:S01]  /*0d90*/  LDCU UR7, c[0x0][0x398] ;  /* 0x00007300ff0777ac */ /* 0x000e220008000800 */
[----:B------:R-:W-:-:S04]  /*0da0*/  UISETP.GE.U32.AND UP1, UPT, UR18, 0x4, UPT ;  /* 0x000000041200788c */ /* 0x000fc8000bf26070 */
[----:B------:R-:W-:Y:S02]  /*0db0*/  UISETP.GE.U32.AND.EX UP1, UPT, URZ, URZ, UPT, UP1 ;  /* 0x000000ffff00728c */ /* 0x000fe4000bf26110 */
[----:B0-----:R-:W-:-:S04]  /*0dc0*/  ULOP3.LUT UR15, UR7, 0x3, URZ, 0xc0, !UPT ;  /* 0x00000003070f7892 */ /* 0x001fc8000f8ec0ff */
[----:B------:R-:W-:-:S04]  /*0dd0*/  UISETP.NE.U32.AND UP0, UPT, UR15, URZ, UPT ;  /* 0x000000ff0f00728c */ /* 0x000fc8000bf05070 */
[----:B------:R-:W-:Y:S01]  /*0de0*/  UISETP.NE.AND.EX UP0, UPT, URZ, URZ, UPT, UP0 ;  /* 0x000000ffff00728c */ /* 0x000fe2000bf05300 */
[----:B------:R-:W-:Y:S10]  /*0df0*/  BRA.U !UP1, `(.L_x_3) ;  /* 0x00000005094c7547 */ /* 0x000ff4000b800000 */
[----:B------:R-:W-:-:S04]  /*0e00*/  IADD3 R6, P1, PT, R3, UR5, RZ ;  /* 0x0000000503067c10 */ /* 0x000fc8000ff3e0ff */
[----:B------:R-:W-:Y:S02]  /*0e10*/  ISETP.GE.U32.AND P0, PT, R6, UR8, PT ;  /* 0x0000000806007c0c */ /* 0x000fe4000bf06070 */
[----:B------:R-:W-:Y:S02]  /*0e20*/  SHF.R.S32.HI R2, RZ, 0x1f, R6 ;  /* 0x0000001fff027819 */ /* 0x000fe40000011406 */
[----:B------:R-:W-:Y:S02]  /*0e30*/  IADD3.X R13, PT, PT, R4, UR6, RZ, P1, !PT ;  /* 0x00000006040d7c10 */ /* 0x000fe40008ffe4ff */
[----:B------:R-:W-:Y:S02]  /*0e40*/  ISETP.GE.U32.AND.EX P0, PT, R2, UR9, PT, P0 ;  /* 0x0000000902007c0c */ /* 0x000fe4000bf06100 */
[C---:B------:R-:W-:Y:S02]  /*0e50*/  IADD3 R18, P3, PT, R6.reuse, 0x1, RZ ;  /* 0x0000000106127810 */ /* 0x040fe40007f7e0ff */
[----:B------:R-:W-:-:S02]  /*0e60*/  IADD3 R17, P4, PT, R6, 0x2, RZ ;  /* 0x0000000206117810 */ /* 0x000fc40007f9e0ff */
[--C-:B------:R-:W-:Y:S01]  /*0e70*/  SHF.R.U64 R2, R6, 0x1f, R13.reuse ;  /* 0x0000001f06027819 */ /* 0x100fe2000000120d */
[--C-:B------:R-:W-:Y:S01]  /*0e80*/  IMAD.X R19, RZ, RZ, R13.reuse, P3 ;  /* 0x000000ffff137224 */ /* 0x100fe200018e060d */
[----:B------:R-:W-:Y:S01]  /*0e90*/  ISETP.GE.U32.AND P2, PT, R18, UR8, PT ;  /* 0x0000000812007c0c */ /* 0x000fe2000bf46070 */
[----:B------:R-:W-:Y:S01]  /*0ea0*/  IMAD.X R16, RZ, RZ, R13, P4 ;  /* 0x000000ffff107224 */ /* 0x000fe200020e060d */
[----:B------:R-:W-:Y:S02]  /*0eb0*/  SHF.R.S32.HI R5, RZ, 0x1f, R18 ;  /* 0x0000001fff057819 */ /* 0x000fe40000011412 */
[----:B------:R-:W-:Y:S02]  /*0ec0*/  LOP3.LUT R2, R2, 0x1, RZ, 0xc0, !PT ;  /* 0x0000000102027812 */ /* 0x000fe400078ec0ff */
[----:B------:R-:W-:Y:S02]  /*0ed0*/  ISETP.GE.U32.AND.EX P2, PT, R5, UR9, PT, P2 ;  /* 0x0000000905007c0c */ /* 0x000fe4000bf46120 */
[----:B------:R-:W-:-:S02]  /*0ee0*/  ISETP.EQ.U32.AND P3, PT, R2, 0x1, PT ;  /* 0x000000010200780c */ /* 0x000fc40003f62070 */
[C---:B------:R-:W-:Y:S02]  /*0ef0*/  ISETP.GE.U32.AND P1, PT, R17.reuse, UR8, PT ;  /* 0x0000000811007c0c */ /* 0x040fe4000bf26070 */
[----:B------:R-:W-:Y:S02]  /*0f00*/  SHF.R.S32.HI R5, RZ, 0x1f, R17 ;  /* 0x0000001fff057819 */ /* 0x000fe40000011411 */
[----:B------:R-:W-:Y:S02]  /*0f10*/  IADD3 R2, P4, PT, R6, 0x3, RZ ;  /* 0x0000000306027810 */ /* 0x000fe40007f9e0ff */
[----:B------:R-:W-:Y:S02]  /*0f20*/  SHF.R.U64 R8, R17, 0x1f, R16 ;  /* 0x0000001f11087819 */ /* 0x000fe40000001210 */
[----:B------:R-:W-:Y:S01]  /*0f30*/  ISETP.GE.U32.AND.EX P1, PT, R5, UR9, PT, P1 ;  /* 0x0000000905007c0c */ /* 0x000fe2000bf26110 */
[----:B------:R-:W-:Y:S01]  /*0f40*/  IMAD.X R5, RZ, RZ, R13, P4 ;  /* 0x000000ffff057224 */ /* 0x000fe200020e060d */
[----:B------:R-:W-:-:S02]  /*0f50*/  SHF.R.U64 R9, R18, 0x1f, R19 ;  /* 0x0000001f12097819 */ /* 0x000fc40000001213 */
[----:B------:R-:W-:Y:S02]  /*0f60*/  LOP3.LUT R8, R8, 0x1, RZ, 0xc0, !PT ;  /* 0x0000000108087812 */ /* 0x000fe400078ec0ff */
[----:B------:R-:W-:Y:S02]  /*0f70*/  LOP3.LUT R9, R9, 0x1, RZ, 0xc0, !PT ;  /* 0x0000000109097812 */ /* 0x000fe400078ec0ff */
[----:B------:R-:W-:Y:S02]  /*0f80*/  ISETP.EQ.U32.AND P5, PT, R8, 0x1, PT ;  /* 0x000000010800780c */ /* 0x000fe40003fa2070 */
[----:B------:R-:W-:Y:S02]  /*0f90*/  ISETP.EQ.U32.OR.EX P0, PT, RZ, RZ, P0, P3 ;  /* 0x000000ffff00720c */ /* 0x000fe40000702530 */
[----:B------:R-:W-:Y:S02]  /*0fa0*/  SHF.R.U64 R8, R2, 0x1f, R5 ;  /* 0x0000001f02087819 */ /* 0x000fe40000001205 */
[----:B------:R-:W-:-:S02]  /*0fb0*/  ISETP.EQ.U32.AND P4, PT, R9, 0x1, PT ;  /* 0x000000010900780c */ /* 0x000fc40003f82070 */
[----:B------:R-:W-:Y:S02]  /*0fc0*/  ISETP.GE.U32.AND P3, PT, R2, UR8, PT ;  /* 0x0000000802007c0c */ /* 0x000fe4000bf66070 */
[----:B------:R-:W-:Y:S02]  /*0fd0*/  ISETP.EQ.U32.OR.EX P1, PT, RZ, RZ, P1, P5 ;  /* 0x000000ffff00720c */ /* 0x000fe40000f22550 */
[----:B------:R-:W-:Y:S02]  /*0fe0*/  SHF.R.S32.HI R9, RZ, 0x1f, R2 ;  /* 0x0000001fff097819 */ /* 0x000fe40000011402 */
[----:B------:R-:W-:Y:S01]  /*0ff0*/  LOP3.LUT R8, R8, 0x1, RZ, 0xc0, !PT ;  /* 0x0000000108087812 */ /* 0x000fe200078ec0ff */
[----:B------:R-:W0:Y:S01]  /*1000*/  @!P0 LDC.64 R14, c[0x0][0x380] ;  /* 0x0000e000ff0e8b82 */ /* 0x000e220000000a00 */
[----:B------:R-:W-:Y:S01]  /*1010*/  ISETP.EQ.U32.OR.EX P2, PT, RZ, RZ, P2, P4 ;  /* 0x000000ffff00720c */ /* 0x000fe20001742540 */
[----:B------:R-:W-:Y:S01]  /*1020*/  @!P0 IMAD.SHL.U32 R23, R6, 0x4, RZ ;  /* 0x0000000406178824 */ /* 0x000fe200078e00ff */
[----:B------:R-:W-:-:S02]  /*1030*/  ISETP.GE.U32.AND.EX P3, PT, R9, UR9, PT, P3 ;  /* 0x0000000909007c0c */ /* 0x000fc4000bf66130 */
[----:B------:R-:W-:Y:S02]  /*1040*/  ISETP.EQ.U32.AND P4, PT, R8, 0x1, PT ;  /* 0x000000010800780c */ /* 0x000fe40003f82070 */
[----:B------:R-:W-:Y:S01]  /*1050*/  @!P0 SHF.L.U64.HI R20, R6, 0x2, R13 ;  /* 0x0000000206148819 */ /* 0x000fe2000001020d */
[----:B------:R-:W1:Y:S01]  /*1060*/  @!P1 LDC.64 R10, c[0x0][0x380] ;  /* 0x0000e000ff0a9b82 */ /* 0x000e620000000a00 */
[----:B------:R-:W-:Y:S02]  /*1070*/  ISETP.EQ.U32.OR.EX P3, PT, RZ, RZ, P3, P4 ;  /* 0x000000ffff00720c */ /* 0x000fe40001f62540 */
[----:B------:R-:W-:Y:S02]  /*1080*/  @!P0 LOP3.LUT R23, R23, 0xfffffffc, RZ, 0xc0, !PT ;  /* 0xfffffffc17178812 */ /* 0x000fe400078ec0ff */
[----:B------:R-:W-:Y:S01]  /*1090*/  @!P0 LOP3.LUT R20, R20, 0x1, RZ, 0xc0, !PT ;  /* 0x0000000114148812 */ /* 0x000fe200078ec0ff */
[C---:B------:R-:W-:Y:S01]  /*10a0*/  @!P2 IMAD.SHL.U32 R21, R18.reuse, 0x4, RZ ;  /* 0x000000041215a824 */ /* 0x040fe200078e00ff */
[----:B------:R-:W-:Y:S01]  /*10b0*/  @!P2 SHF.L.U64.HI R6, R18, 0x2, R19 ;  /* 0x000000021206a819 */ /* 0x000fe20000010213 */
[----:B------:R-:W2:Y:S01]  /*10c0*/  @!P2 LDC.64 R8, c[0x0][0x380] ;  /* 0x0000e000ff08ab82 */ /* 0x000ea20000000a00 */
[C---:B------:R-:W-:Y:S01]  /*10d0*/  @!P1 IMAD.SHL.U32 R19, R17.reuse, 0x4, RZ ;  /* 0x0000000411139824 */ /* 0x040fe200078e00ff */
[----:B------:R-:W-:Y:S01]  /*10e0*/  @!P1 SHF.L.U64.HI R18, R17, 0x2, R16 ;  /* 0x0000000211129819 */ /* 0x000fe20000010210 */
[----:B------:R-:W-:Y:S01]  /*10f0*/  IMAD.MOV.U32 R16, RZ, RZ, RZ ;  /* 0x000000ffff107224 */ /* 0x000fe200078e00ff */
[----:B------:R-:W-:-:S02]  /*1100*/  @!P2 LOP3.LUT R21, R21, 0xfffffffc, RZ, 0xc0, !PT ;  /* 0xfffffffc1515a812 */ /* 0x000fc400078ec0ff */
[----:B------:R-:W-:Y:S02]  /*1110*/  @!P1 LOP3.LUT R19, R19, 0xfffffffc, RZ, 0xc0, !PT ;  /* 0xfffffffc13139812 */ /* 0x000fe400078ec0ff */
[----:B------:R-:W3:Y:S01]  /*1120*/  @!P3 LDC.64 R12, c[0x0][0x380] ;  /* 0x0000e000ff0cbb82 */ /* 0x000ee20000000a00 */
[----:B0-----:R-:W-:Y:S02]  /*1130*/  @!P0 IADD3 R14, P4, PT, R23, R14, RZ ;  /* 0x0000000e170e8210 */ /* 0x001fe40007f9e0ff */
[C---:B------:R-:W-:Y:S01]  /*1140*/  @!P3 SHF.L.U64.HI R17, R2.reuse, 0x2, R5 ;  /* 0x000000020211b819 */ /* 0x040fe20000010205 */
[----:B------:R-:W-:Y:S01]  /*1150*/  @!P3 IMAD.SHL.U32 R5, R2, 0x4, RZ ;  /* 0x000000040205b824 */ /* 0x000fe200078e00ff */
[----:B------:R-:W-:Y:S01]  /*1160*/  @!P1 LOP3.LUT R2, R18, 0x1, RZ, 0xc0, !PT ;  /* 0x0000000112029812 */ /* 0x000fe200078ec0ff */
[----:B------:R-:W-:Y:S01]  /*1170*/  @!P0 IMAD.X R15, R20, 0x1, R15, P4 ;  /* 0x00000001140f8824 */ /* 0x000fe200020e060f */
[----:B------:R-:W-:Y:S02]  /*1180*/  @!P2 LOP3.LUT R6, R6, 0x1, RZ, 0xc0, !PT ;  /* 0x000000010606a812 */ /* 0x000fe400078ec0ff */
[----:B-1----:R-:W-:-:S02]  /*1190*/  @!P1 IADD3 R10, P5, PT, R19, R10, RZ ;  /* 0x0000000a130a9210 */ /* 0x002fc40007fbe0ff */
[----:B------:R-:W-:Y:S01]  /*11a0*/  @!P3 LOP3.LUT R5, R5, 0xfffffffc, RZ, 0xc0, !PT ;  /* 0xfffffffc0505b812 */ /* 0x000fe200078ec0ff */
[----:B------:R-:W4:Y:S01]  /*11b0*/  @!P0 LDG.E R16, desc[UR12][R14.64] ;  /* 0x0000000c0e108981 */ /* 0x000f22000c1e1900 */
[----:B--2---:R-:W-:Y:S01]  /*11c0*/  @!P2 IADD3 R8, P4, PT, R21, R8, RZ ;  /* 0x000000081508a210 */ /* 0x004fe20007f9e0ff */
[----:B------:R-:W-:Y:S02]  /*11d0*/  @!P1 IMAD.X R11, R2, 0x1, R11, P5 ;  /* 0x00000001020b9824 */ /* 0x000fe400028e060b */
[----:B------:R-:W-:Y:S02]  /*11e0*/  IMAD.MOV.U32 R2, RZ, RZ, RZ ;  /* 0x000000ffff027224 */ /* 0x000fe400078e00ff */
[----:B------:R-:W-:Y:S01]  /*11f0*/  @!P2 IMAD.X R9, R6, 0x1, R9, P4 ;  /* 0x000000010609a824 */ /* 0x000fe200020e0609 */
[----:B------:R-:W-:Y:S02]  /*1200*/  @!P3 LOP3.LUT R6, R17, 0x1, RZ, 0xc0, !PT ;  /* 0x000000011106b812 */ /* 0x000fe400078ec0ff */
[----:B---3--:R-:W-:Y:S01]  /*1210*/  @!P3 IADD3 R12, P0, PT, R5, R12, RZ ;  /* 0x0000000c050cb210 */ /* 0x008fe20007f1e0ff */
[----:B------:R-:W-:Y:S01]  /*1220*/  IMAD.MOV.U32 R5, RZ, RZ, RZ ;  /* 0x000000ffff057224 */ /* 0x000fe200078e00ff */
[----:B------:R-:W2:Y:S03]  /*1230*/  @!P2 LDG.E R2, desc[UR12][R8.64] ;  /* 0x0000000c0802a981 */ /* 0x000ea6000c1e1900 */
[----:B------:R-:W-:-:S02]  /*1240*/  @!P3 IMAD.X R13, R6, 0x1, R13, P0 ;  /* 0x00000001060db824 */ /* 0x000fc400000e060d */
[----:B------:R-:W-:Y:S01]  /*1250*/  IMAD.MOV.U32 R6, RZ, RZ, RZ ;  /* 0x000000ffff067224 */ /* 0x000fe200078e00ff */
[----:B------:R-:W3:Y:S05]  /*1260*/  @!P1 LDG.E R5, desc[UR12][R10.64] ;  /* 0x0000000c0a059981 */ /* 0x000eea000c1e1900 */
[----:B------:R-:W5:Y:S01]  /*1270*/  @!P3 LDG.E R6, desc[UR12][R12.64] ;  /* 0x0000000c0c06b981 */ /* 0x000f62000c1e1900 */
[----:B------:R-:W-:-:S12]  /*1280*/  USHF.L.U32 UR4, UR5, 0x2, URZ ;  /* 0x0000000205047899 */ /* 0x000fd800080006ff */
[----:B------:R-:W4:Y:S01]  /*1290*/  LDCU UR10, c[0x3][UR4] ;  /* 0x00c00000040a77ac */ /* 0x000f220008000800 */
[----:B------:R-:W2:Y:S01]  /*12a0*/  LDCU UR11, c[0x3][UR4+0x4] ;  /* 0x00c00080040b77ac */ /* 0x000ea20008000800 */
[----:B------:R-:W3:Y:S01]  /*12b0*/  LDCU UR14, c[0x3][UR4+0x8] ;  /* 0x00c00100040e77ac */ /* 0x000ee20008000800 */
[----:B------:R-:W5:Y:S01]  /*12c0*/  LDCU UR4, c[0x3][UR4+0xc] ;  /* 0x00c00180040477ac */ /* 0x000f620008000800 */
[----:B------:R-:W-:-:S04]  /*12d0*/  UIADD3 UR5, UP1, UPT, UR5, 0x4, URZ ;  /* 0x0000000405057890 */ /* 0x000fc8000ff3e0ff */
[----:B------:R-:W-:Y:S01]  /*12e0*/  UIADD3.X UR6, UPT, UPT, URZ, UR6, URZ, UP1, !UPT ;  /* 0x00000006ff067290 */ /* 0x000fe20008ffe4ff */
[----:B----4-:R-:W-:-:S04]  /*12f0*/  FFMA R7, R16, UR10, R7 ;  /* 0x0000000a10077c23 */ /* 0x010fc80008000007 */
[----:B--2---:R-:W-:-:S04]  /*1300*/  FFMA R2, R2, UR11, R7 ;  /* 0x0000000b02027c23 */ /* 0x004fc80008000007 */
[----:B---3--:R-:W-:-:S04]  /*1310*/  FFMA R5, R5, UR14, R2 ;  /* 0x0000000e05057c23 */ /* 0x008fc80008000002 */
[----:B-----5:R-:W-:-:S07]  /*1320*/  FFMA R7, R6, UR4, R5 ;  /* 0x0000000406077c23 */ /* 0x020fce0008000005 */
.L_x_3:
[----:B------:R-:W-:Y:S05]  /*1330*/  BRA.U !UP0, `(.L_x_0) ;  /* 0x0000000508287547 */ /* 0x000fea000b800000 */
[----:B------:R-:W-:Y:S02]  /*1340*/  UISETP.NE.U32.AND UP1, UPT, UR15, 0x1, UPT ;  /* 0x000000010f00788c */ /* 0x000fe4000bf25070 */
[----:B------:R-:W-:Y:S02]  /*1350*/  ULOP3.LUT UR4, UR7, 0x1, URZ, 0xc0, !UPT ;  /* 0x0000000107047892 */ /* 0x000fe4000f8ec0ff */
[----:B------:R-:W-:Y:S02]  /*1360*/  UISETP.NE.AND.EX UP1, UPT, URZ, URZ, UPT, UP1 ;  /* 0x000000ffff00728c */ /* 0x000fe4000bf25310 */
[----:B------:R-:W-:-:S04]  /*1370*/  UISETP.NE.U32.AND UP0, UPT, UR4, 0x1, UPT ;  /* 0x000000010400788c */ /* 0x000fc8000bf05070 */
[----:B------:R-:W-:-:S03]  /*1380*/  UISETP.NE.U32.AND.EX UP0, UPT, URZ, URZ, UPT, UP0 ;  /* 0x000000ffff00728c */ /* 0x000fc6000bf05100 */
[----:B------:R-:W-:Y:S08]  /*1390*/  BRA.U !UP1, `(.L_x_4) ;  /* 0x0000000109ac7547 */ /* 0x000ff0000b800000 */
[----:B------:R-:W-:-:S04]  /*13a0*/  IADD3 R12, P0, PT, R3, UR5, RZ ;  /* 0x00000005030c7c10 */ /* 0x000fc8000ff1e0ff */
[----:B------:R-:W-:Y:S02]  /*13b0*/  IADD3.X R17, PT, PT, R4, UR6, RZ, P0, !PT ;  /* 0x0000000604117c10 */ /* 0x000fe400087fe4ff */
[C---:B------:R-:W-:Y:S02]  /*13c0*/  IADD3 R6, P1, PT, R12.reuse, 0x1, RZ ;  /* 0x000000010c067810 */ /* 0x040fe40007f3e0ff */
[C-C-:B------:R-:W-:Y:S02]  /*13d0*/  SHF.R.U64 R5, R12.reuse, 0x1f, R17.reuse ;  /* 0x0000001f0c057819 */ /* 0x140fe40000001211 */
[----:B------:R-:W-:Y:S01]  /*13e0*/  ISETP.GE.U32.AND P0, PT, R12, UR8, PT ;  /* 0x000000080c007c0c */ /* 0x000fe2000bf06070 */
[----:B------:R-:W-:Y:S01]  /*13f0*/  IMAD.X R15, RZ, RZ, R17, P1 ;  /* 0x000000ffff0f7224 */ /* 0x000fe200008e0611 */
[----:B------:R-:W-:Y:S02]  /*1400*/  SHF.R.S32.HI R2, RZ, 0x1f, R12 ;  /* 0x0000001fff027819 */ /* 0x000fe4000001140c */
[----:B------:R-:W-:-:S02]  /*1410*/  LOP3.LUT R5, R5, 0x1, RZ, 0xc0, !PT ;  /* 0x0000000105057812 */ /* 0x000fc400078ec0ff */
[----:B------:R-:W-:Y:S02]  /*1420*/  ISETP.GE.U32.AND.EX P0, PT, R2, UR9, PT, P0 ;  /* 0x0000000902007c0c */ /* 0x000fe4000bf06100 */
[C---:B------:R-:W-:Y:S02]  /*1430*/  SHF.R.U64 R2, R6.reuse, 0x1f, R15 ;  /* 0x0000001f06027819 */ /* 0x040fe4000000120f */
[----:B------:R-:W-:Y:S02]  /*1440*/  ISETP.EQ.U32.AND P2, PT, R5, 0x1, PT ;  /* 0x000000010500780c */ /* 0x000fe40003f42070 */
[----:B------:R-:W-:Y:S02]  /*1450*/  ISETP.GE.U32.AND P1, PT, R6, UR8, PT ;  /* 0x0000000806007c0c */ /* 0x000fe4000bf26070 */
[----:B------:R-:W-:Y:S02]  /*1460*/  SHF.R.S32.HI R8, RZ, 0x1f, R6 ;  /* 0x0000001fff087819 */ /* 0x000fe40000011406 */
[----:B------:R-:W-:-:S02]  /*1470*/  LOP3.LUT R2, R2, 0x1, RZ, 0xc0, !PT ;  /* 0x0000000102027812 */ /* 0x000fc400078ec0ff */
[----:B------:R-:W-:Y:S02]  /*1480*/  ISETP.EQ.U32.OR.EX P0, PT, RZ, RZ, P0, P2 ;  /* 0x000000ffff00720c */ /* 0x000fe40000702520 */
[----:B------:R-:W-:Y:S02]  /*1490*/  ISETP.GE.U32.AND.EX P1, PT, R8, UR9, PT, P1 ;  /* 0x0000000908007c0c */ /* 0x000fe4000bf26110 */
[----:B------:R-:W-:-:S04]  /*14a0*/  ISETP.EQ.U32.AND P3, PT, R2, 0x1, PT ;  /* 0x000000010200780c */ /* 0x000fc80003f62070 */
[----:B------:R-:W-:-:S05]  /*14b0*/  ISETP.EQ.U32.OR.EX P1, PT, RZ, RZ, P1, P3 ;  /* 0x000000ffff00720c */ /* 0x000fca0000f22530 */
[----:B------:R-:W0:Y:S01]  /*14c0*/  @!P0 LDC.64 R10, c[0x0][0x380] ;  /* 0x0000e000ff0a8b82 */ /* 0x000e220000000a00 */
[C---:B------:R-:W-:Y:S01]  /*14d0*/  @!P0 IMAD.SHL.U32 R13, R12.reuse, 0x4, RZ ;  /* 0x000000040c0d8824 */ /* 0x040fe200078e00ff */
[----:B------:R-:W-:-:S04]  /*14e0*/  @!P0 SHF.L.U64.HI R2, R12, 0x2, R17 ;  /* 0x000000020c028819 */ /* 0x000fc80000010211 */
[----:B------:R-:W-:Y:S02]  /*14f0*/  @!P0 LOP3.LUT R13, R13, 0xfffffffc, RZ, 0xc0, !PT ;  /* 0xfffffffc0d0d8812 */ /* 0x000fe400078ec0ff */
[----:B------:R-:W1:Y:S01]  /*1500*/  @!P1 LDC.64 R8, c[0x0][0x380] ;  /* 0x0000e000ff089b82 */ /* 0x000e620000000a00 */
[----:B------:R-:W-:Y:S01]  /*1510*/  @!P1 IMAD.SHL.U32 R5, R6, 0x4, RZ ;  /* 0x0000000406059824 */ /* 0x000fe200078e00ff */
[----:B------:R-:W-:Y:S02]  /*1520*/  @!P0 LOP3.LUT R2, R2, 0x1, RZ, 0xc0, !PT ;  /* 0x0000000102028812 */ /* 0x000fe400078ec0ff */
[----:B------:R-:W-:Y:S02]  /*1530*/  @!P1 SHF.L.U64.HI R6, R6, 0x2, R15 ;  /* 0x0000000206069819 */ /* 0x000fe4000001020f */
[----:B------:R-:W-:Y:S02]  /*1540*/  @!P1 LOP3.LUT R5, R5, 0xfffffffc, RZ, 0xc0, !PT ;  /* 0xfffffffc05059812 */ /* 0x000fe400078ec0ff */
[----:B------:R-:W-:-:S02]  /*1550*/  @!P1 LOP3.LUT R6, R6, 0x1, RZ, 0xc0, !PT ;  /* 0x0000000106069812 */ /* 0x000fc400078ec0ff */
[----:B0-----:R-:W-:-:S05]  /*1560*/  @!P0 IADD3 R10, P2, PT, R13, R10, RZ ;  /* 0x0000000a0d0a8210 */ /* 0x001fca0007f5e0ff */
[----:B------:R-:W-:Y:S02]  /*1570*/  @!P0 IMAD.X R11, R2, 0x1, R11, P2 ;  /* 0x00000001020b8824 */ /* 0x000fe400010e060b */
[----:B------:R-:W-:Y:S01]  /*1580*/  IMAD.MOV.U32 R2, RZ, RZ, RZ ;  /* 0x000000ffff027224 */ /* 0x000fe200078e00ff */
[----:B-1----:R-:W-:Y:S01]  /*1590*/  @!P1 IADD3 R8, P3, PT, R5, R8, RZ ;  /* 0x0000000805089210 */ /* 0x002fe20007f7e0ff */
[----:B------:R-:W-:-:S04]  /*15a0*/  IMAD.MOV.U32 R5, RZ, RZ, RZ ;  /* 0x000000ffff057224 */ /* 0x000fc800078e00ff */
[----:B------:R-:W-:Y:S01]  /*15b0*/  @!P1 IMAD.X R9, R6, 0x1, R9, P3 ;  /* 0x0000000106099824 */ /* 0x000fe200018e0609 */
[----:B------:R-:W2:Y:S04]  /*15c0*/  @!P0 LDG.E R2, desc[UR12][R10.64] ;  /* 0x0000000c0a028981 */ /* 0x000ea8000c1e1900 */
[----:B------:R-:W3:Y:S01]  /*15d0*/  @!P1 LDG.E R5, desc[UR12][R8.64] ;  /* 0x0000000c08059981 */ /* 0x000ee2000c1e1900 */
[----:B------:R-:W-:Y:S02]  /*15e0*/  USHF.L.U32 UR4, UR5, 0x2, URZ ;  /* 0x0000000205047899 */ /* 0x000fe400080006ff */
[----:B------:R-:W-:-:S04]  /*15f0*/  UIADD3 UR5, UP1, UPT, UR5, 0x2, URZ ;  /* 0x0000000205057890 */ /* 0x000fc8000ff3e0ff */
[----:B------:R-:W-:-:S06]  /*1600*/  UIADD3.X UR6, UPT, UPT, URZ, UR6, URZ, UP1, !UPT ;  /* 0x00000006ff067290 */ /* 0x000fcc0008ffe4ff */
[----:B------:R-:W2:Y:S01]  /*1610*/  LDCU UR7, c[0x3][UR4] ;  /* 0x00c00000040777ac */ /* 0x000ea20008000800 */
[----:B------:R-:W3:Y:S01]  /*1620*/  LDCU UR4, c[0x3][UR4+0x4] ;  /* 0x00c00080040477ac */ /* 0x000ee20008000800 */
[----:B--2---:R-:W-:-:S04]  /*1630*/  FFMA R2, R2, UR7, R7 ;  /* 0x0000000702027c23 */ /* 0x004fc80008000007 */
[----:B---3--:R-:W-:-:S07]  /*1640*/  FFMA R7, R5, UR4, R2 ;  /* 0x0000000405077c23 */ /* 0x008fce0008000002 */
.L_x_4:
[----:B------:R-:W-:Y:S05]  /*1650*/  BRA.U UP0, `(.L_x_0) ;  /* 0x0000000100607547 */ /* 0x000fea000b800000 */
[----:B------:R-:W-:Y:S01]  /*1660*/  IADD3 R3, P0, PT, R3, UR5, RZ ;  /* 0x0000000503037c10 */ /* 0x000fe2000ff1e0ff */
[----:B------:R-:W-:Y:S03]  /*1670*/  BSSY.RECONVERGENT B0, `(.L_x_5) ;  /* 0x0000013000007945 */ /* 0x000fe60003800200 */
[----:B------:R-:W-:Y:S02]  /*1680*/  IADD3.X R4, PT, PT, R4, UR6, RZ, P0, !PT ;  /* 0x0000000604047c10 */ /* 0x000fe400087fe4ff */
[C---:B------:R-:W-:Y:S02]  /*1690*/  ISETP.GE.U32.AND P0, PT, R3.reuse, UR8, PT ;  /* 0x0000000803007c0c */ /* 0x040fe4000bf06070 */
[----:B------:R-:W-:Y:S02]  /*16a0*/  SHF.R.U64 R2, R3, 0x1f, R4 ;  /* 0x0000001f03027819 */ /* 0x000fe40000001204 */
[----:B------:R-:W-:-:S02]  /*16b0*/  SHF.R.S32.HI R5, RZ, 0x1f, R3 ;  /* 0x0000001fff057819 */ /* 0x000fc40000011403 */
[----:B------:R-:W-:Y:S02]  /*16c0*/  LOP3.LUT R2, R2, 0x1, RZ, 0xc0, !PT ;  /* 0x0000000102027812 */ /* 0x000fe400078ec0ff */
[----:B------:R-:W-:Y:S02]  /*16d0*/  ISETP.GE.U32.AND.EX P0, PT, R5, UR9, PT, P0 ;  /* 0x0000000905007c0c */ /* 0x000fe4000bf06100 */
[----:B------:R-:W-:Y:S01]  /*16e0*/  ISETP.EQ.U32.AND P1, PT, R2, 0x1, PT ;  /* 0x000000010200780c */ /* 0x000fe20003f22070 */
[----:B------:R-:W-:-:S03]  /*16f0*/  IMAD.MOV.U32 R2, RZ, RZ, RZ ;  /* 0x000000ffff027224 */ /* 0x000fc600078e00ff */
[----:B------:R-:W-:-:S13]  /*1700*/  ISETP.EQ.U32.OR.EX P0, PT, RZ, RZ, P0, P1 ;  /* 0x000000ffff00720c */ /* 0x000fda0000702510 */
[----:B------:R-:W-:Y:S05]  /*1710*/  @P0 BRA `(.L_x_6) ;  /* 0x0000000000200947 */ /* 0x000fea0003800000 */
[----:B------:R-:W0:Y:S01]  /*1720*/  LDCU.64 UR6, c[0x0][0x380] ;  /* 0x00007000ff0677ac */ /* 0x000e220008000a00 */
[C---:B------:R-:W-:Y:S01]  /*1730*/  IMAD.SHL.U32 R2, R3.reuse, 0x4, RZ ;  /* 0x0000000403027824 */ /* 0x040fe200078e00ff */
[----:B------:R-:W-:-:S04]  /*1740*/  SHF.L.U64.HI R3, R3, 0x2, R4 ;  /* 0x0000000203037819 */ /* 0x000fc80000010204 */
[----:B------:R-:W-:Y:S02]  /*1750*/  LOP3.LUT R2, R2, 0xfffffffc, RZ, 0xc0, !PT ;  /* 0xfffffffc02027812 */ /* 0x000fe400078ec0ff */
[----:B------:R-:W-:Y:S02]  /*1760*/  LOP3.LUT R3, R3, 0x1, RZ, 0xc0, !PT ;  /* 0x0000000103037812 */ /* 0x000fe400078ec0ff */
[----:B0-----:R-:W-:-:S04]  /*1770*/  IADD3 R2, P0, PT, R2, UR6, RZ ;  /* 0x0000000602027c10 */ /* 0x001fc8000ff1e0ff */
[----:B------:R-:W-:-:S05]  /*1780*/  IADD3.X R3, PT, PT, R3, UR7, RZ, P0, !PT ;  /* 0x0000000703037c10 */ /* 0x000fca00087fe4ff */
[----:B------:R0:W5:Y:S04]  /*1790*/  LDG.E R2, desc[UR12][R2.64] ;  /* 0x0000000c02027981 */ /* 0x000168000c1e1900 */
.L_x_6:
[----:B------:R-:W-:Y:S05]  /*17a0*/  BSYNC.RECONVERGENT B0 ;  /* 0x0000000000007941 */ /* 0x000fea0003800200 */
.L_x_5:
[----:B------:R-:W-:-:S12]  /*17b0*/  USHF.L.U32 UR4, UR5, 0x2, URZ ;  /* 0x0000000205047899 */ /* 0x000fd800080006ff */
[----:B------:R-:W1:Y:S02]  /*17c0*/  LDCU UR4, c[0x3][UR4] ;  /* 0x00c00000040477ac */ /* 0x000e640008000800 */
[----:B-1---5:R-:W-:-:S07]  /*17d0*/  FFMA R7, R2, UR4, R7 ;  /* 0x0000000402077c23 */ /* 0x022fce0008000007 */
.L_x_0:
[----:B------:R-:W1:Y:S02]  /*17e0*/  LDCU.64 UR6, c[0x0][0x388] ;  /* 0x00007100ff0677ac */ /* 0x000e640008000a00 */
[----:B-1----:R-:W-:-:S04]  /*17f0*/  LEA R2, P0, R0, UR6, 0x2 ;  /* 0x0000000600027c11 */ /* 0x002fc8000f8010ff */
[----:B0-----:R-:W-:-:S05]  /*1800*/  LEA.HI.X R3, R0, UR7, RZ, 0x2, P0 ;  /* 0x0000000700037c11 */ /* 0x001fca00080f14ff */
[----:B------:R-:W-:Y:S01]  /*1810*/  STG.E desc[UR12][R2.64], R7 ;  /* 0x0000000702007986 */ /* 0x000fe2000c10190c */
[----:B------:R-:W-:Y:S05]  /*1820*/  EXIT ;  /* 0x000000000000794d */ /* 0x000fea0003800000 */
.L_x_7:
[----:B------:R-:W-:-:S00]  /*1830*/  BRA `(.L_x_7) ;  /* 0xfffffffc00fc7947 */ /* 0x000fc0000383ffff */
[----:B------:R-:W-:-:S00]  /*1840*/  NOP ;  /* 0x0000000000007918 */ /* 0x000fc00000000000 */
        /* <DEDUP_REMOVED lines=11> */
.L_x_8:


//--------------------- .nv.shared.reserved.0     --------------------------
	.section	.nv.shared.reserved.0,"aw",@nobits
	.weak		__nv_reservedSMEM_offset_0_alias
	.size		__nv_reservedSMEM_offset_0_alias, 0, 64
	.other		__nv_reservedSMEM_offset_0_alias,@"STO_CUDA_RESERVED_SHARED STV_DEFAULT"
__nv_reservedSMEM_offset_0_alias:
	.zero		0
	.zero		64


//--------------------- .nv.constant0._Z10ConvKernelPKfPfmm --------------------------
	.section	.nv.constant0._Z10ConvKernelPKfPfmm,"a",@progbits
	.sectionflags	@""
	.align	4
.nv.constant0._Z10ConvKernelPKfPfmm:
	.zero		928


//--------------------- SYMBOLS --------------------------

	.type		.nv.reservedSmem.offset0,@object
	.size		.nv.reservedSmem.offset0,0x4
